	.target	sm_90a

	.elftype	@"ET_EXEC"


//--------------------- .note.nv.tkinfo           --------------------------
	.section	.note.nv.tkinfo,"",@"SHT_NOTE"
	.sectionflags	@"SHF_NOTE_NV_TKINFO"
	.tkinfo
        /*0018*/ 	.word	0x00000002
        /*0030*/ 	.string	""
        /*0030*/ 	.string	"ptxas"
        /*0030*/ 	.string	"Cuda compilation tools, release 13.0, V13.0.88"
        /*0030*/ 	.string	"Build cuda_13.0.r13.0/compiler.36424714_0"
        /*0030*/ 	.string	"-arch sm_90a -m 64 "



//--------------------- .note.nv.cuinfo           --------------------------
	.section	.note.nv.cuinfo,"",@"SHT_NOTE"
	.sectionflags	@"SHF_NOTE_NV_CUINFO"
        /*0018*/ 	.short	0x0002
        /*001a*/ 	.short	0x005a
        /*001c*/ 	.short	0x0082
	.zero		2


//--------------------- .nv.info                  --------------------------
	.section	.nv.info,"",@"SHT_CUDA_INFO"
	.align	4


	//----- nvinfo : EIATTR_REGCOUNT
	.align		4
        /*0000*/ 	.byte	0x04, 0x2f
        /*0002*/ 	.short	(.L_15 - .L_14)
	.align		4
.L_14:
        /*0004*/ 	.word	index@(_ZN7cutlass13device_kernelINS_4gemm6kernel13GemmUniversalIN4cute5tupleIJiiiiEEENS1_10collective13CollectiveMmaINS1_34MainloopSm90TmaGmmaWarpSpecializedILi4ENS5_IJNS4_1CILi2EEENSA_ILi1EEESC_EEENS1_35KernelTmaWarpSpecializedCooperativeEEENS5_IJNSA_ILi384EEENSA_ILi16EEENSA_ILi64EEEEEENS_6half_tENS5_IJlSC_lEEESK_SL_NS4_8TiledMMAINS4_8MMA_AtomIJNS4_4SM904GMMA25MMA_64x16x16_F32F16F16_SSILNSP_5MajorE0ELSR_0ELNSP_7ScaleInE1ELSS_1EEEEEENS4_6LayoutISD_NS5_IJSC_NSA_ILi0EEESW_EEEEENS5_IJNS4_10UnderscoreESZ_SZ_EEEEENS4_13SM90_TMA_LOADENS4_14ComposedLayoutINS4_7SwizzleILi3ELi4ELi3EEENS4_18smem_ptr_flag_bitsILi16EEENSV_INS5_IJNSA_ILi8EEESI_EEENS5_IJSI_SC_EEEEEEEvNS4_8identityENS4_23SM90_TMA_LOAD_MULTICASTES1C_vS1D_EENS_8epilogue10collective6detail29Sm90TmaWarpSpecializedAdapterINS1H_15DefaultEpilogueISK_SL_SL_NS1G_6thread17LinearCombinationISK_Li1EffLNS1L_9ScaleType4KindE0ELNS_15FloatRoundStyleE2ESK_EENS1_15EpilogueDefaultEEEEEvvEEEEvNT_6ParamsE)
        /*0008*/ 	.word	0x000000a8


	//----- nvinfo : EIATTR_FRAME_SIZE
	.align		4
.L_15:
        /*000c*/ 	.byte	0x04, 0x11
        /*000e*/ 	.short	(.L_17 - .L_16)
	.align		4
.L_16:
        /*0010*/ 	.word	index@(_ZN7cutlass13device_kernelINS_4gemm6kernel13GemmUniversalIN4cute5tupleIJiiiiEEENS1_10collective13CollectiveMmaINS1_34MainloopSm90TmaGmmaWarpSpecializedILi4ENS5_IJNS4_1CILi2EEENSA_ILi1EEESC_EEENS1_35KernelTmaWarpSpecializedCooperativeEEENS5_IJNSA_ILi384EEENSA_ILi16EEENSA_ILi64EEEEEENS_6half_tENS5_IJlSC_lEEESK_SL_NS4_8TiledMMAINS4_8MMA_AtomIJNS4_4SM904GMMA25MMA_64x16x16_F32F16F16_SSILNSP_5MajorE0ELSR_0ELNSP_7ScaleInE1ELSS_1EEEEEENS4_6LayoutISD_NS5_IJSC_NSA_ILi0EEESW_EEEEENS5_IJNS4_10UnderscoreESZ_SZ_EEEEENS4_13SM90_TMA_LOADENS4_14ComposedLayoutINS4_7SwizzleILi3ELi4ELi3EEENS4_18smem_ptr_flag_bitsILi16EEENSV_INS5_IJNSA_ILi8EEESI_EEENS5_IJSI_SC_EEEEEEEvNS4_8identityENS4_23SM90_TMA_LOAD_MULTICASTES1C_vS1D_EENS_8epilogue10collective6detail29Sm90TmaWarpSpecializedAdapterINS1H_15DefaultEpilogueISK_SL_SL_NS1G_6thread17LinearCombinationISK_Li1EffLNS1L_9ScaleType4KindE0ELNS_15FloatRoundStyleE2ESK_EENS1_15EpilogueDefaultEEEEEvvEEEEvNT_6ParamsE)
        /*0014*/ 	.word	0x00000000


	//----- nvinfo : EIATTR_MIN_STACK_SIZE
	.align		4
.L_17:
        /*0018*/ 	.byte	0x04, 0x12
        /*001a*/ 	.short	(.L_19 - .L_18)
	.align		4
.L_18:
        /*001c*/ 	.word	index@(_ZN7cutlass13device_kernelINS_4gemm6kernel13GemmUniversalIN4cute5tupleIJiiiiEEENS1_10collective13CollectiveMmaINS1_34MainloopSm90TmaGmmaWarpSpecializedILi4ENS5_IJNS4_1CILi2EEENSA_ILi1EEESC_EEENS1_35KernelTmaWarpSpecializedCooperativeEEENS5_IJNSA_ILi384EEENSA_ILi16EEENSA_ILi64EEEEEENS_6half_tENS5_IJlSC_lEEESK_SL_NS4_8TiledMMAINS4_8MMA_AtomIJNS4_4SM904GMMA25MMA_64x16x16_F32F16F16_SSILNSP_5MajorE0ELSR_0ELNSP_7ScaleInE1ELSS_1EEEEEENS4_6LayoutISD_NS5_IJSC_NSA_ILi0EEESW_EEEEENS5_IJNS4_10UnderscoreESZ_SZ_EEEEENS4_13SM90_TMA_LOADENS4_14ComposedLayoutINS4_7SwizzleILi3ELi4ELi3EEENS4_18smem_ptr_flag_bitsILi16EEENSV_INS5_IJNSA_ILi8EEESI_EEENS5_IJSI_SC_EEEEEEEvNS4_8identityENS4_23SM90_TMA_LOAD_MULTICASTES1C_vS1D_EENS_8epilogue10collective6detail29Sm90TmaWarpSpecializedAdapterINS1H_15DefaultEpilogueISK_SL_SL_NS1G_6thread17LinearCombinationISK_Li1EffLNS1L_9ScaleType4KindE0ELNS_15FloatRoundStyleE2ESK_EENS1_15EpilogueDefaultEEEEEvvEEEEvNT_6ParamsE)
        /*0020*/ 	.word	0x00000000
.L_19:


//--------------------- .nv.compat                --------------------------
	.section	.nv.compat,"",@"SHT_CUDA_COMPAT_INFO"
	.align	4
        /*0000*/ 	.byte	0x02, 0x09, 0x01, 0x00, 0x02, 0x02, 0x04, 0x00, 0x02, 0x05, 0x05, 0x00, 0x03, 0x07, 0x01, 0x01
        /*0010*/ 	.byte	0x02, 0x03, 0x01, 0x00, 0x02, 0x06, 0x01, 0x00, 0x04, 0x0b, 0x08, 0x00, 0x00, 0x00, 0x00, 0x00
        /*0020*/ 	.byte	0x00, 0x00, 0x00, 0x00


//--------------------- .nv.info._ZN7cutlass13device_kernelINS_4gemm6kernel13GemmUniversalIN4cute5tupleIJiiiiEEENS1_10collective13CollectiveMmaINS1_34MainloopSm90TmaGmmaWarpSpecializedILi4ENS5_IJNS4_1CILi2EEENSA_ILi1EEESC_EEENS1_35KernelTmaWarpSpecializedCooperativeEEENS5_IJNSA_ILi384EEENSA_ILi16EEENSA_ILi64EEEEEENS_6half_tENS5_IJlSC_lEEESK_SL_NS4_8TiledMMAINS4_8MMA_AtomIJNS4_4SM904GMMA25MMA_64x16x16_F32F16F16_SSILNSP_5MajorE0ELSR_0ELNSP_7ScaleInE1ELSS_1EEEEEENS4_6LayoutISD_NS5_IJSC_NSA_ILi0EEESW_EEEEENS5_IJNS4_10UnderscoreESZ_SZ_EEEEENS4_13SM90_TMA_LOADENS4_14ComposedLayoutINS4_7SwizzleILi3ELi4ELi3EEENS4_18smem_ptr_flag_bitsILi16EEENSV_INS5_IJNSA_ILi8EEESI_EEENS5_IJSI_SC_EEEEEEEvNS4_8identityENS4_23SM90_TMA_LOAD_MULTICASTES1C_vS1D_EENS_8epilogue10collective6detail29Sm90TmaWarpSpecializedAdapterINS1H_15DefaultEpilogueISK_SL_SL_NS1G_6thread17LinearCombinationISK_Li1EffLNS1L_9ScaleType4KindE0ELNS_15FloatRoundStyleE2ESK_EENS1_15EpilogueDefaultEEEEEvvEEEEvNT_6ParamsE --------------------------
	.section	.nv.info._ZN7cutlass13device_kernelINS_4gemm6kernel13GemmUniversalIN4cute5tupleIJiiiiEEENS1_10collective13CollectiveMmaINS1_34MainloopSm90TmaGmmaWarpSpecializedILi4ENS5_IJNS4_1CILi2EEENSA_ILi1EEESC_EEENS1_35KernelTmaWarpSpecializedCooperativeEEENS5_IJNSA_ILi384EEENSA_ILi16EEENSA_ILi64EEEEEENS_6half_tENS5_IJlSC_lEEESK_SL_NS4_8TiledMMAINS4_8MMA_AtomIJNS4_4SM904GMMA25MMA_64x16x16_F32F16F16_SSILNSP_5MajorE0ELSR_0ELNSP_7ScaleInE1ELSS_1EEEEEENS4_6LayoutISD_NS5_IJSC_NSA_ILi0EEESW_EEEEENS5_IJNS4_10UnderscoreESZ_SZ_EEEEENS4_13SM90_TMA_LOADENS4_14ComposedLayoutINS4_7SwizzleILi3ELi4ELi3EEENS4_18smem_ptr_flag_bitsILi16EEENSV_INS5_IJNSA_ILi8EEESI_EEENS5_IJSI_SC_EEEEEEEvNS4_8identityENS4_23SM90_TMA_LOAD_MULTICASTES1C_vS1D_EENS_8epilogue10collective6detail29Sm90TmaWarpSpecializedAdapterINS1H_15DefaultEpilogueISK_SL_SL_NS1G_6thread17LinearCombinationISK_Li1EffLNS1L_9ScaleType4KindE0ELNS_15FloatRoundStyleE2ESK_EENS1_15EpilogueDefaultEEEEEvvEEEEvNT_6ParamsE,"",@"SHT_CUDA_INFO"
	.sectionflags	@""
	.align	4


	//----- nvinfo : EIATTR_CUDA_API_VERSION
	.align		4
        /*0000*/ 	.byte	0x04, 0x37
        /*0002*/ 	.short	(.L_21 - .L_20)
.L_20:
        /*0004*/ 	.word	0x00000082


	//----- nvinfo : EIATTR_KPARAM_INFO
	.align		4
.L_21:
        /*0008*/ 	.byte	0x04, 0x17
        /*000a*/ 	.short	(.L_23 - .L_22)
.L_22:
        /*000c*/ 	.word	0x00000000
        /*0010*/ 	.short	0x0000
        /*0012*/ 	.short	0x0070
        /*0014*/ 	.byte	0x00, 0xf0, 0x01, 0x10


	//----- nvinfo : EIATTR_SPARSE_MMA_MASK
	.align		4
.L_23:
        /*0018*/ 	.byte	0x03, 0x50
        /*001a*/ 	.short	0x0000


	//----- nvinfo : EIATTR_MAXREG_COUNT
	.align		4
        /*001c*/ 	.byte	0x03, 0x1b
        /*001e*/ 	.short	0x00a8


	//----- nvinfo : EIATTR_NUM_BARRIERS
	.align		4
        /*0020*/ 	.byte	0x02, 0x4c
        /*0022*/ 	.byte	0x01
	.zero		1


	//----- nvinfo : EIATTR_EXTERNS
	.align		4
        /*0024*/ 	.byte	0x04, 0x0f
        /*0026*/ 	.short	(.L_25 - .L_24)


	//   ....[0]....
	.align		4
.L_24:
        /*0028*/ 	.word	index@(__assertfail)


	//----- nvinfo : EIATTR_MERCURY_ISA_VERSION
	.align		4
.L_25:
        /*002c*/ 	.byte	0x03, 0x5f
        /*002e*/ 	.short	0x0101


	//----- nvinfo : EIATTR_INT_WARP_WIDE_INSTR_OFFSETS
	.align		4
        /*0030*/ 	.byte	0x04, 0x31
        /*0032*/ 	.short	(.L_27 - .L_26)


	//   ....[0]....
.L_26:
        /*0034*/ 	.word	0x00000490


	//   ....[1]....
        /*0038*/ 	.word	0x000004c0


	//   ....[2]....
        /*003c*/ 	.word	0x00000680


	//   ....[3]....
        /*0040*/ 	.word	0x00002590


	//----- nvinfo : EIATTR_COOP_GROUP_MASK_REGIDS
	.align		4
.L_27:
        /*0044*/ 	.byte	0x04, 0x29
        /*0046*/ 	.short	(.L_29 - .L_28)


	//   ....[0]....
.L_28:
        /*0048*/ 	.word	0xffffffff


	//   ....[1]....
        /*004c*/ 	.word	0xffffffff


	//   ....[2]....
        /*0050*/ 	.word	0xffffffff


	//   ....[3]....
        /*0054*/ 	.word	0xffffffff


	//   ....[4]....
        /*0058*/ 	.word	0xffffffff


	//   ....[5]....
        /*005c*/ 	.word	0xffffffff


	//----- nvinfo : EIATTR_COOP_GROUP_INSTR_OFFSETS
	.align		4
.L_29:
        /*0060*/ 	.byte	0x04, 0x28
        /*0062*/ 	.short	(.L_31 - .L_30)


	//   ....[0]....
.L_30:
        /*0064*/ 	.word	0x00000060


	//   ....[1]....
        /*0068*/ 	.word	0x00000070


	//   ....[2]....
        /*006c*/ 	.word	0x00000130


	//   ....[3]....
        /*0070*/ 	.word	0x000002d0


	//   ....[4]....
        /*0074*/ 	.word	0x00000800


	//   ....[5]....
        /*0078*/ 	.word	0x00001510


	//----- nvinfo : EIATTR_REG_RECONFIG
	.align		4
.L_31:
        /*007c*/ 	.byte	0x01, 0x54
	.zero		2


	//----- nvinfo : EIATTR_SYSCALL_OFFSETS
	.align		4
        /*0080*/ 	.byte	0x04, 0x46
        /*0082*/ 	.short	(.L_33 - .L_32)


	//   ....[0]....
.L_32:
        /*0084*/ 	.word	0x00001700


	//----- nvinfo : EIATTR_MBARRIER_INSTR_OFFSETS
	.align		4
.L_33:
        /*0088*/ 	.byte	0x04, 0x39
        /*008a*/ 	.short	(.L_35 - .L_34)


	//   ....[0]....
.L_34:
        /*008c*/ 	.word	0x00000230
        /*0090*/ 	.word	0x000000ff
        /*0094*/ 	.word	0x00000000
        /*0098*/ 	.short	0x0100
        /*009a*/ 	.byte	0x08
	.zero		1


	//   ....[1]....
        /*009c*/ 	.word	0x00000240
        /*00a0*/ 	.word	0x000000ff
        /*00a4*/ 	.word	0x00000020
        /*00a8*/ 	.short	0x0100
        /*00aa*/ 	.byte	0x08
	.zero		1


	//   ....[2]....
        /*00ac*/ 	.word	0x00000250
        /*00b0*/ 	.word	0x000000ff
        /*00b4*/ 	.word	0x00000008
        /*00b8*/ 	.short	0x0100
        /*00ba*/ 	.byte	0x08
	.zero		1


	//   ....[3]....
        /*00bc*/ 	.word	0x00000260
        /*00c0*/ 	.word	0x000000ff
        /*00c4*/ 	.word	0x00000028
        /*00c8*/ 	.short	0x0100
        /*00ca*/ 	.byte	0x08
	.zero		1


	//   ....[4]....
        /*00cc*/ 	.word	0x00000270
        /*00d0*/ 	.word	0x000000ff
        /*00d4*/ 	.word	0x00000010
        /*00d8*/ 	.short	0x0100
        /*00da*/ 	.byte	0x08
	.zero		1


	//   ....[5]....
        /*00dc*/ 	.word	0x00000280
        /*00e0*/ 	.word	0x000000ff
        /*00e4*/ 	.word	0x00000030
        /*00e8*/ 	.short	0x0100
        /*00ea*/ 	.byte	0x08
	.zero		1


	//   ....[6]....
        /*00ec*/ 	.word	0x00000290
        /*00f0*/ 	.word	0x000000ff
        /*00f4*/ 	.word	0x00000018
        /*00f8*/ 	.short	0x0100
        /*00fa*/ 	.byte	0x08
	.zero		1


	//   ....[7]....
        /*00fc*/ 	.word	0x000002a0
        /*0100*/ 	.word	0x000000ff
        /*0104*/ 	.word	0x00000038
        /*0108*/ 	.short	0x0100
        /*010a*/ 	.byte	0x08
	.zero		1


	//   ....[8]....
        /*010c*/ 	.word	0x00000720
        /*0110*/ 	.word	0x000000ff
        /*0114*/ 	.word	0x00000050
        /*0118*/ 	.short	0x0100
        /*011a*/ 	.byte	0x06
	.zero		1


	//   ....[9]....
        /*011c*/ 	.word	0x000007a0
        /*0120*/ 	.word	0x000000ff
        /*0124*/ 	.word	0x00000058
        /*0128*/ 	.short	0x0100
        /*012a*/ 	.byte	0x06
	.zero		1


	//   ....[10]....
        /*012c*/ 	.word	0x000017c0
        /*0130*/ 	.word	0x00000003
        /*0134*/ 	.word	0x00000000
        /*0138*/ 	.short	0x010a
        /*013a*/ 	.byte	0x3f
	.zero		1


	//   ....[11]....
        /*013c*/ 	.word	0x00001820
        /*0140*/ 	.word	0x00000003
        /*0144*/ 	.word	0x00000000
        /*0148*/ 	.short	0x010a
        /*014a*/ 	.byte	0x3f
	.zero		1


	//   ....[12]....
        /*014c*/ 	.word	0x00001ea0
        /*0150*/ 	.word	0x00000005
        /*0154*/ 	.word	0x00000000
        /*0158*/ 	.short	0x010a
        /*015a*/ 	.byte	0x3f
	.zero		1


	//   ....[13]....
        /*015c*/ 	.word	0x00001ee0
        /*0160*/ 	.word	0x00000005
        /*0164*/ 	.word	0x00000000
        /*0168*/ 	.short	0x010a
        /*016a*/ 	.byte	0x3f
	.zero		1


	//   ....[14]....
        /*016c*/ 	.word	0x00002440
        /*0170*/ 	.word	0x00000004
        /*0174*/ 	.word	0x00000000
        /*0178*/ 	.short	0x0101
        /*017a*/ 	.byte	0x3f
	.zero		1


	//   ....[15]....
        /*017c*/ 	.word	0x00002600
        /*0180*/ 	.word	0x00000000
        /*0184*/ 	.word	0x00000000
        /*0188*/ 	.short	0x0101
        /*018a*/ 	.byte	0x3f
	.zero		1


	//   ....[16]....
        /*018c*/ 	.word	0x00005620
        /*0190*/ 	.word	0x00000017
        /*0194*/ 	.word	0x00000020
        /*0198*/ 	.short	0x010a
        /*019a*/ 	.byte	0x3f
	.zero		1


	//   ....[17]....
        /*019c*/ 	.word	0x000059e0
        /*01a0*/ 	.word	0x00000005
        /*01a4*/ 	.word	0x00000058
        /*01a8*/ 	.short	0x0101
        /*01aa*/ 	.byte	0x3f
	.zero		1


	//   ....[18]....
        /*01ac*/ 	.word	0x00006100
        /*01b0*/ 	.word	0x00000007
        /*01b4*/ 	.word	0x00000000
        /*01b8*/ 	.short	0x010a
        /*01ba*/ 	.byte	0x3f
	.zero		1


	//   ....[19]....
        /*01bc*/ 	.word	0x00006180
        /*01c0*/ 	.word	0x00000006
        /*01c4*/ 	.word	0x00000000
        /*01c8*/ 	.short	0x010a
        /*01ca*/ 	.byte	0x3f
	.zero		1


	//   ....[20]....
        /*01cc*/ 	.word	0x00006210
        /*01d0*/ 	.word	0x00000007
        /*01d4*/ 	.word	0x00000000
        /*01d8*/ 	.short	0x010a
        /*01da*/ 	.byte	0x3f
	.zero		1


	//   ....[21]....
        /*01dc*/ 	.word	0x000062a0
        /*01e0*/ 	.word	0x00000005
        /*01e4*/ 	.word	0x00000000
        /*01e8*/ 	.short	0x010a
        /*01ea*/ 	.byte	0x3f
	.zero		1


	//   ....[22]....
        /*01ec*/ 	.word	0x00006300
        /*01f0*/ 	.word	0x00000003
        /*01f4*/ 	.word	0x00000000
        /*01f8*/ 	.short	0x010a
        /*01fa*/ 	.byte	0x3f
	.zero		1


	//   ....[23]....
        /*01fc*/ 	.word	0x00006350
        /*0200*/ 	.word	0x00000005
        /*0204*/ 	.word	0x00000000
        /*0208*/ 	.short	0x010a
        /*020a*/ 	.byte	0x3f
	.zero		1


	//   ....[24]....
        /*020c*/ 	.word	0x00006420
        /*0210*/ 	.word	0x00000017
        /*0214*/ 	.word	0x00000020
        /*0218*/ 	.short	0x010a
        /*021a*/ 	.byte	0x3f
	.zero		1


	//   ....[25]....
        /*021c*/ 	.word	0x000064f0
        /*0220*/ 	.word	0x00000007
        /*0224*/ 	.word	0x00000000
        /*0228*/ 	.short	0x010a
        /*022a*/ 	.byte	0x3f
	.zero		1


	//   ....[26]....
        /*022c*/ 	.word	0x00006540
        /*0230*/ 	.word	0x00000006
        /*0234*/ 	.word	0x00000000
        /*0238*/ 	.short	0x010a
        /*023a*/ 	.byte	0x3f
	.zero		1


	//   ....[27]....
        /*023c*/ 	.word	0x00006590
        /*0240*/ 	.word	0x00000007
        /*0244*/ 	.word	0x00000000
        /*0248*/ 	.short	0x010a
        /*024a*/ 	.byte	0x3f
	.zero		1


	//----- nvinfo : EIATTR_NUM_MBARRIERS
	.align		4
.L_35:
        /*024c*/ 	.byte	0x03, 0x38
        /*024e*/ 	.short	0x000a


	//----- nvinfo : EIATTR_EXIT_INSTR_OFFSETS
	.align		4
        /*0250*/ 	.byte	0x04, 0x1c
        /*0252*/ 	.short	(.L_37 - .L_36)


	//   ....[0]....
.L_36:
        /*0254*/ 	.word	0x000009d0


	//   ....[1]....
        /*0258*/ 	.word	0x000011e0


	//   ....[2]....
        /*025c*/ 	.word	0x00004da0


	//   ....[3]....
        /*0260*/ 	.word	0x00005300


	//   ....[4]....
        /*0264*/ 	.word	0x000062f0


	//----- nvinfo : EIATTR_MAX_THREADS
	.align		4
.L_37:
        /*0268*/ 	.byte	0x04, 0x05
        /*026a*/ 	.short	(.L_39 - .L_38)
.L_38:
        /*026c*/ 	.word	0x00000180
        /*0270*/ 	.word	0x00000001
        /*0274*/ 	.word	0x00000001


	//----- nvinfo : EIATTR_CRS_STACK_SIZE
	.align		4
.L_39:
        /*0278*/ 	.byte	0x04, 0x1e
        /*027a*/ 	.short	(.L_41 - .L_40)
.L_40:
        /*027c*/ 	.word	0x00000000


	//----- nvinfo : EIATTR_CBANK_PARAM_SIZE
	.align		4
.L_41:
        /*0280*/ 	.byte	0x03, 0x19
        /*0282*/ 	.short	0x0470


	//----- nvinfo : EIATTR_PARAM_CBANK
	.align		4
        /*0284*/ 	.byte	0x04, 0x0a
        /*0286*/ 	.short	(.L_43 - .L_42)
	.align		4
.L_42:
        /*0288*/ 	.word	index@(.nv.constant0._ZN7cutlass13device_kernelINS_4gemm6kernel13GemmUniversalIN4cute5tupleIJiiiiEEENS1_10collective13CollectiveMmaINS1_34MainloopSm90TmaGmmaWarpSpecializedILi4ENS5_IJNS4_1CILi2EEENSA_ILi1EEESC_EEENS1_35KernelTmaWarpSpecializedCooperativeEEENS5_IJNSA_ILi384EEENSA_ILi16EEENSA_ILi64EEEEEENS_6half_tENS5_IJlSC_lEEESK_SL_NS4_8TiledMMAINS4_8MMA_AtomIJNS4_4SM904GMMA25MMA_64x16x16_F32F16F16_SSILNSP_5MajorE0ELSR_0ELNSP_7ScaleInE1ELSS_1EEEEEENS4_6LayoutISD_NS5_IJSC_NSA_ILi0EEESW_EEEEENS5_IJNS4_10UnderscoreESZ_SZ_EEEEENS4_13SM90_TMA_LOADENS4_14ComposedLayoutINS4_7SwizzleILi3ELi4ELi3EEENS4_18smem_ptr_flag_bitsILi16EEENSV_INS5_IJNSA_ILi8EEESI_EEENS5_IJSI_SC_EEEEEEEvNS4_8identityENS4_23SM90_TMA_LOAD_MULTICASTES1C_vS1D_EENS_8epilogue10collective6detail29Sm90TmaWarpSpecializedAdapterINS1H_15DefaultEpilogueISK_SL_SL_NS1G_6thread17LinearCombinationISK_Li1EffLNS1L_9ScaleType4KindE0ELNS_15FloatRoundStyleE2ESK_EENS1_15EpilogueDefaultEEEEEvvEEEEvNT_6ParamsE)
        /*028c*/ 	.short	0x0210
        /*028e*/ 	.short	0x0470


	//----- nvinfo : EIATTR_SW_WAR
	.align		4
.L_43:
        /*0290*/ 	.byte	0x04, 0x36
        /*0292*/ 	.short	(.L_45 - .L_44)
.L_44:
        /*0294*/ 	.word	0x00000008
.L_45:


//--------------------- .nv.callgraph             --------------------------
	.section	.nv.callgraph,"",@"SHT_CUDA_CALLGRAPH"
	.align	4
	.sectionentsize	8
	.align		4
        /*0000*/ 	.word	0x00000000
	.align		4
        /*0004*/ 	.word	0xffffffff
	.align		4
        /*0008*/ 	.word	index@(_ZN7cutlass13device_kernelINS_4gemm6kernel13GemmUniversalIN4cute5tupleIJiiiiEEENS1_10collective13CollectiveMmaINS1_34MainloopSm90TmaGmmaWarpSpecializedILi4ENS5_IJNS4_1CILi2EEENSA_ILi1EEESC_EEENS1_35KernelTmaWarpSpecializedCooperativeEEENS5_IJNSA_ILi384EEENSA_ILi16EEENSA_ILi64EEEEEENS_6half_tENS5_IJlSC_lEEESK_SL_NS4_8TiledMMAINS4_8MMA_AtomIJNS4_4SM904GMMA25MMA_64x16x16_F32F16F16_SSILNSP_5MajorE0ELSR_0ELNSP_7ScaleInE1ELSS_1EEEEEENS4_6LayoutISD_NS5_IJSC_NSA_ILi0EEESW_EEEEENS5_IJNS4_10UnderscoreESZ_SZ_EEEEENS4_13SM90_TMA_LOADENS4_14ComposedLayoutINS4_7SwizzleILi3ELi4ELi3EEENS4_18smem_ptr_flag_bitsILi16EEENSV_INS5_IJNSA_ILi8EEESI_EEENS5_IJSI_SC_EEEEEEEvNS4_8identityENS4_23SM90_TMA_LOAD_MULTICASTES1C_vS1D_EENS_8epilogue10collective6detail29Sm90TmaWarpSpecializedAdapterINS1H_15DefaultEpilogueISK_SL_SL_NS1G_6thread17LinearCombinationISK_Li1EffLNS1L_9ScaleType4KindE0ELNS_15FloatRoundStyleE2ESK_EENS1_15EpilogueDefaultEEEEEvvEEEEvNT_6ParamsE)
	.align		4
        /*000c*/ 	.word	index@(__assertfail)
	.align		4
        /*0010*/ 	.word	0x00000000
	.align		4
        /*0014*/ 	.word	0xfffffffe
	.align		4
        /*0018*/ 	.word	0x00000000
	.align		4
        /*001c*/ 	.word	0xfffffffd
	.align		4
        /*0020*/ 	.word	0x00000000
	.align		4
        /*0024*/ 	.word	0xfffffffc


//--------------------- .nv.constant4             --------------------------
	.section	.nv.constant4,"a",@progbits
	.align	8
	.align		8
.nv.constant4:
        /*0000*/ 	.dword	__assertfail
	.align		8
        /*0008*/ 	.dword	__unnamed_1
	.align		8
        /*0010*/ 	.dword	_ZN39_INTERNAL_f75c5261_4_k_cu_7478f418_80474cuda3std3__45__cpo5beginE
	.align		8
        /*0018*/ 	.dword	_ZN39_INTERNAL_f75c5261_4_k_cu_7478f418_80474cuda3std3__45__cpo3endE
	.align		8
        /*0020*/ 	.dword	_ZN39_INTERNAL_f75c5261_4_k_cu_7478f418_80474cuda3std3__45__cpo6cbeginE
	.align		8
        /*0028*/ 	.dword	_ZN39_INTERNAL_f75c5261_4_k_cu_7478f418_80474cuda3std3__45__cpo4cendE
	.align		8
        /*0030*/ 	.dword	_ZN39_INTERNAL_f75c5261_4_k_cu_7478f418_80474cuda3std3__441_GLOBAL__N__f75c5261_4_k_cu_7478f418_80476ignoreE
	.align		8
        /*0038*/ 	.dword	_ZN39_INTERNAL_f75c5261_4_k_cu_7478f418_80474cuda3std3__419piecewise_constructE
	.align		8
        /*0040*/ 	.dword	_ZN39_INTERNAL_f75c5261_4_k_cu_7478f418_80474cuda3std3__48in_placeE
	.align		8
        /*0048*/ 	.dword	_ZN39_INTERNAL_f75c5261_4_k_cu_7478f418_80474cuda3std6ranges3__45__cpo4swapE
	.align		8
        /*0050*/ 	.dword	_ZN39_INTERNAL_f75c5261_4_k_cu_7478f418_80474cuda3std6ranges3__45__cpo9iter_moveE
	.align		8
        /*0058*/ 	.dword	_ZN39_INTERNAL_f75c5261_4_k_cu_7478f418_80474cute7productE
	.align		8
        /*0060*/ 	.dword	_ZN39_INTERNAL_f75c5261_4_k_cu_7478f418_80474cute1_E
	.align		8
        /*0068*/ 	.dword	$str$22
	.align		8
        /*0070*/ 	.dword	$str$23


//--------------------- .text._ZN7cutlass13device_kernelINS_4gemm6kernel13GemmUniversalIN4cute5tupleIJiiiiEEENS1_10collective13CollectiveMmaINS1_34MainloopSm90TmaGmmaWarpSpecializedILi4ENS5_IJNS4_1CILi2EEENSA_ILi1EEESC_EEENS1_35KernelTmaWarpSpecializedCooperativeEEENS5_IJNSA_ILi384EEENSA_ILi16EEENSA_ILi64EEEEEENS_6half_tENS5_IJlSC_lEEESK_SL_NS4_8TiledMMAINS4_8MMA_AtomIJNS4_4SM904GMMA25MMA_64x16x16_F32F16F16_SSILNSP_5MajorE0ELSR_0ELNSP_7ScaleInE1ELSS_1EEEEEENS4_6LayoutISD_NS5_IJSC_NSA_ILi0EEESW_EEEEENS5_IJNS4_10UnderscoreESZ_SZ_EEEEENS4_13SM90_TMA_LOADENS4_14ComposedLayoutINS4_7SwizzleILi3ELi4ELi3EEENS4_18smem_ptr_flag_bitsILi16EEENSV_INS5_IJNSA_ILi8EEESI_EEENS5_IJSI_SC_EEEEEEEvNS4_8identityENS4_23SM90_TMA_LOAD_MULTICASTES1C_vS1D_EENS_8epilogue10collective6detail29Sm90TmaWarpSpecializedAdapterINS1H_15DefaultEpilogueISK_SL_SL_NS1G_6thread17LinearCombinationISK_Li1EffLNS1L_9ScaleType4KindE0ELNS_15FloatRoundStyleE2ESK_EENS1_15EpilogueDefaultEEEEEvvEEEEvNT_6ParamsE --------------------------
	.section	.text._ZN7cutlass13device_kernelINS_4gemm6kernel13GemmUniversalIN4cute5tupleIJiiiiEEENS1_10collective13CollectiveMmaINS1_34MainloopSm90TmaGmmaWarpSpecializedILi4ENS5_IJNS4_1CILi2EEENSA_ILi1EEESC_EEENS1_35KernelTmaWarpSpecializedCooperativeEEENS5_IJNSA_ILi384EEENSA_ILi16EEENSA_ILi64EEEEEENS_6half_tENS5_IJlSC_lEEESK_SL_NS4_8TiledMMAINS4_8MMA_AtomIJNS4_4SM904GMMA25MMA_64x16x16_F32F16F16_SSILNSP_5MajorE0ELSR_0ELNSP_7ScaleInE1ELSS_1EEEEEENS4_6LayoutISD_NS5_IJSC_NSA_ILi0EEESW_EEEEENS5_IJNS4_10UnderscoreESZ_SZ_EEEEENS4_13SM90_TMA_LOADENS4_14ComposedLayoutINS4_7SwizzleILi3ELi4ELi3EEENS4_18smem_ptr_flag_bitsILi16EEENSV_INS5_IJNSA_ILi8EEESI_EEENS5_IJSI_SC_EEEEEEEvNS4_8identityENS4_23SM90_TMA_LOAD_MULTICASTES1C_vS1D_EENS_8epilogue10collective6detail29Sm90TmaWarpSpecializedAdapterINS1H_15DefaultEpilogueISK_SL_SL_NS1G_6thread17LinearCombinationISK_Li1EffLNS1L_9ScaleType4KindE0ELNS_15FloatRoundStyleE2ESK_EENS1_15EpilogueDefaultEEEEEvvEEEEvNT_6ParamsE,"ax",@progbits
	.align	128
.text._ZN7cutlass13device_kernelINS_4gemm6kernel13GemmUniversalIN4cute5tupleIJiiiiEEENS1_10collective13CollectiveMmaINS1_34MainloopSm90TmaGmmaWarpSpecializedILi4ENS5_IJNS4_1CILi2EEENSA_ILi1EEESC_EEENS1_35KernelTmaWarpSpecializedCooperativeEEENS5_IJNSA_ILi384EEENSA_ILi16EEENSA_ILi64EEEEEENS_6half_tENS5_IJlSC_lEEESK_SL_NS4_8TiledMMAINS4_8MMA_AtomIJNS4_4SM904GMMA25MMA_64x16x16_F32F16F16_SSILNSP_5MajorE0ELSR_0ELNSP_7ScaleInE1ELSS_1EEEEEENS4_6LayoutISD_NS5_IJSC_NSA_ILi0EEESW_EEEEENS5_IJNS4_10UnderscoreESZ_SZ_EEEEENS4_13SM90_TMA_LOADENS4_14ComposedLayoutINS4_7SwizzleILi3ELi4ELi3EEENS4_18smem_ptr_flag_bitsILi16EEENSV_INS5_IJNSA_ILi8EEESI_EEENS5_IJSI_SC_EEEEEEEvNS4_8identityENS4_23SM90_TMA_LOAD_MULTICASTES1C_vS1D_EENS_8epilogue10collective6detail29Sm90TmaWarpSpecializedAdapterINS1H_15DefaultEpilogueISK_SL_SL_NS1G_6thread17LinearCombinationISK_Li1EffLNS1L_9ScaleType4KindE0ELNS_15FloatRoundStyleE2ESK_EENS1_15EpilogueDefaultEEEEEvvEEEEvNT_6ParamsE:
        .type           _ZN7cutlass13device_kernelINS_4gemm6kernel13GemmUniversalIN4cute5tupleIJiiiiEEENS1_10collective13CollectiveMmaINS1_34MainloopSm90TmaGmmaWarpSpecializedILi4ENS5_IJNS4_1CILi2EEENSA_ILi1EEESC_EEENS1_35KernelTmaWarpSpecializedCooperativeEEENS5_IJNSA_ILi384EEENSA_ILi16EEENSA_ILi64EEEEEENS_6half_tENS5_IJlSC_lEEESK_SL_NS4_8TiledMMAINS4_8MMA_AtomIJNS4_4SM904GMMA25MMA_64x16x16_F32F16F16_SSILNSP_5MajorE0ELSR_0ELNSP_7ScaleInE1ELSS_1EEEEEENS4_6LayoutISD_NS5_IJSC_NSA_ILi0EEESW_EEEEENS5_IJNS4_10UnderscoreESZ_SZ_EEEEENS4_13SM90_TMA_LOADENS4_14ComposedLayoutINS4_7SwizzleILi3ELi4ELi3EEENS4_18smem_ptr_flag_bitsILi16EEENSV_INS5_IJNSA_ILi8EEESI_EEENS5_IJSI_SC_EEEEEEEvNS4_8identityENS4_23SM90_TMA_LOAD_MULTICASTES1C_vS1D_EENS_8epilogue10collective6detail29Sm90TmaWarpSpecializedAdapterINS1H_15DefaultEpilogueISK_SL_SL_NS1G_6thread17LinearCombinationISK_Li1EffLNS1L_9ScaleType4KindE0ELNS_15FloatRoundStyleE2ESK_EENS1_15EpilogueDefaultEEEEEvvEEEEvNT_6ParamsE,@function
        .size           _ZN7cutlass13device_kernelINS_4gemm6kernel13GemmUniversalIN4cute5tupleIJiiiiEEENS1_10collective13CollectiveMmaINS1_34MainloopSm90TmaGmmaWarpSpecializedILi4ENS5_IJNS4_1CILi2EEENSA_ILi1EEESC_EEENS1_35KernelTmaWarpSpecializedCooperativeEEENS5_IJNSA_ILi384EEENSA_ILi16EEENSA_ILi64EEEEEENS_6half_tENS5_IJlSC_lEEESK_SL_NS4_8TiledMMAINS4_8MMA_AtomIJNS4_4SM904GMMA25MMA_64x16x16_F32F16F16_SSILNSP_5MajorE0ELSR_0ELNSP_7ScaleInE1ELSS_1EEEEEENS4_6LayoutISD_NS5_IJSC_NSA_ILi0EEESW_EEEEENS5_IJNS4_10UnderscoreESZ_SZ_EEEEENS4_13SM90_TMA_LOADENS4_14ComposedLayoutINS4_7SwizzleILi3ELi4ELi3EEENS4_18smem_ptr_flag_bitsILi16EEENSV_INS5_IJNSA_ILi8EEESI_EEENS5_IJSI_SC_EEEEEEEvNS4_8identityENS4_23SM90_TMA_LOAD_MULTICASTES1C_vS1D_EENS_8epilogue10collective6detail29Sm90TmaWarpSpecializedAdapterINS1H_15DefaultEpilogueISK_SL_SL_NS1G_6thread17LinearCombinationISK_Li1EffLNS1L_9ScaleType4KindE0ELNS_15FloatRoundStyleE2ESK_EENS1_15EpilogueDefaultEEEEEvvEEEEvNT_6ParamsE,(.L_x_117 - _ZN7cutlass13device_kernelINS_4gemm6kernel13GemmUniversalIN4cute5tupleIJiiiiEEENS1_10collective13CollectiveMmaINS1_34MainloopSm90TmaGmmaWarpSpecializedILi4ENS5_IJNS4_1CILi2EEENSA_ILi1EEESC_EEENS1_35KernelTmaWarpSpecializedCooperativeEEENS5_IJNSA_ILi384EEENSA_ILi16EEENSA_ILi64EEEEEENS_6half_tENS5_IJlSC_lEEESK_SL_NS4_8TiledMMAINS4_8MMA_AtomIJNS4_4SM904GMMA25MMA_64x16x16_F32F16F16_SSILNSP_5MajorE0ELSR_0ELNSP_7ScaleInE1ELSS_1EEEEEENS4_6LayoutISD_NS5_IJSC_NSA_ILi0EEESW_EEEEENS5_IJNS4_10UnderscoreESZ_SZ_EEEEENS4_13SM90_TMA_LOADENS4_14ComposedLayoutINS4_7SwizzleILi3ELi4ELi3EEENS4_18smem_ptr_flag_bitsILi16EEENSV_INS5_IJNSA_ILi8EEESI_EEENS5_IJSI_SC_EEEEEEEvNS4_8identityENS4_23SM90_TMA_LOAD_MULTICASTES1C_vS1D_EENS_8epilogue10collective6detail29Sm90TmaWarpSpecializedAdapterINS1H_15DefaultEpilogueISK_SL_SL_NS1G_6thread17LinearCombinationISK_Li1EffLNS1L_9ScaleType4KindE0ELNS_15FloatRoundStyleE2ESK_EENS1_15EpilogueDefaultEEEEEvvEEEEvNT_6ParamsE)
        .other          _ZN7cutlass13device_kernelINS_4gemm6kernel13GemmUniversalIN4cute5tupleIJiiiiEEENS1_10collective13CollectiveMmaINS1_34MainloopSm90TmaGmmaWarpSpecializedILi4ENS5_IJNS4_1CILi2EEENSA_ILi1EEESC_EEENS1_35KernelTmaWarpSpecializedCooperativeEEENS5_IJNSA_ILi384EEENSA_ILi16EEENSA_ILi64EEEEEENS_6half_tENS5_IJlSC_lEEESK_SL_NS4_8TiledMMAINS4_8MMA_AtomIJNS4_4SM904GMMA25MMA_64x16x16_F32F16F16_SSILNSP_5MajorE0ELSR_0ELNSP_7ScaleInE1ELSS_1EEEEEENS4_6LayoutISD_NS5_IJSC_NSA_ILi0EEESW_EEEEENS5_IJNS4_10UnderscoreESZ_SZ_EEEEENS4_13SM90_TMA_LOADENS4_14ComposedLayoutINS4_7SwizzleILi3ELi4ELi3EEENS4_18smem_ptr_flag_bitsILi16EEENSV_INS5_IJNSA_ILi8EEESI_EEENS5_IJSI_SC_EEEEEEEvNS4_8identityENS4_23SM90_TMA_LOAD_MULTICASTES1C_vS1D_EENS_8epilogue10collective6detail29Sm90TmaWarpSpecializedAdapterINS1H_15DefaultEpilogueISK_SL_SL_NS1G_6thread17LinearCombinationISK_Li1EffLNS1L_9ScaleType4KindE0ELNS_15FloatRoundStyleE2ESK_EENS1_15EpilogueDefaultEEEEEvvEEEEvNT_6ParamsE,@"STO_CUDA_ENTRY STV_DEFAULT"
_ZN7cutlass13device_kernelINS_4gemm6kernel13GemmUniversalIN4cute5tupleIJiiiiEEENS1_10collective13CollectiveMmaINS1_34MainloopSm90TmaGmmaWarpSpecializedILi4ENS5_IJNS4_1CILi2EEENSA_ILi1EEESC_EEENS1_35KernelTmaWarpSpecializedCooperativeEEENS5_IJNSA_ILi384EEENSA_ILi16EEENSA_ILi64EEEEEENS_6half_tENS5_IJlSC_lEEESK_SL_NS4_8TiledMMAINS4_8MMA_AtomIJNS4_4SM904GMMA25MMA_64x16x16_F32F16F16_SSILNSP_5MajorE0ELSR_0ELNSP_7ScaleInE1ELSS_1EEEEEENS4_6LayoutISD_NS5_IJSC_NSA_ILi0EEESW_EEEEENS5_IJNS4_10UnderscoreESZ_SZ_EEEEENS4_13SM90_TMA_LOADENS4_14ComposedLayoutINS4_7SwizzleILi3ELi4ELi3EEENS4_18smem_ptr_flag_bitsILi16EEENSV_INS5_IJNSA_ILi8EEESI_EEENS5_IJSI_SC_EEEEEEEvNS4_8identityENS4_23SM90_TMA_LOAD_MULTICASTES1C_vS1D_EENS_8epilogue10collective6detail29Sm90TmaWarpSpecializedAdapterINS1H_15DefaultEpilogueISK_SL_SL_NS1G_6thread17LinearCombinationISK_Li1EffLNS1L_9ScaleType4KindE0ELNS_15FloatRoundStyleE2ESK_EENS1_15EpilogueDefaultEEEEEvvEEEEvNT_6ParamsE:
[----:B------:R-:W0:Y:S01]  /*0000*/  LDC R1, c[0x0][0x28] ;  /* 0x00000a00ff017b82 */ /* 0x000e220000000800 */
[----:B------:R-:W1:Y:S01]  /*0010*/  S2R R57, SR_TID.X ;  /* 0x0000000000397919 */ /* 0x000e620000002100 */
[----:B------:R-:W-:Y:S01]  /*0020*/  ELECT P0, URZ, PT ;  /* 0x00000000003f782f */ /* 0x000fe20003800000 */
[----:B------:R-:W-:Y:S01]  /*0030*/  BSSY B0, `(.L_x_0) ;  /* 0x000000f000007945 */ /* 0x000fe20003800000 */
[--C-:B-1----:R-:W-:Y:S02]  /*0040*/  SHF.R.U32.HI R0, RZ, 0x5, R57.reuse ;  /* 0x00000005ff007819 */ /* 0x102fe40000011639 */
[----:B------:R-:W-:-:S03]  /*0050*/  SHF.R.U32.HI R6, RZ, 0x7, R57 ;  /* 0x00000007ff067819 */ /* 0x000fc60000011639 */
[----:B------:R-:W1:Y:S04]  /*0060*/  SHFL.IDX PT, R3, R0, RZ, 0x1f ;  /* 0x00001fff00037589 */ /* 0x000e6800000e0000 */
[----:B------:R2:W3:Y:S01]  /*0070*/  SHFL.IDX PT, R2, R6, RZ, 0x1f ;  /* 0x00001fff06027589 */ /* 0x0004e200000e0000 */
[----:B-1----:R-:W-:-:S13]  /*0080*/  ISETP.NE.OR P0, PT, R3, RZ, !P0 ;  /* 0x000000ff0300720c */ /* 0x002fda0004705670 */
[----:B0-23--:R-:W-:Y:S05]  /*0090*/  @P0 BRA `(.L_x_1) ;  /* 0x0000000000200947 */ /* 0x00dfea0003800000 */
[----:B------:R-:W-:Y:S02]  /*00a0*/  ULDC.64 UR4, c[0x0][0x198] ;  /* 0x0000660000047ab9 */ /* 0x000fe40000000a00 */
[----:B------:R-:W-:Y:S02]  /*00b0*/  UIADD3 UR6, UP0, UR4, 0xf0, URZ ;  /* 0x000000f004067890 */ /* 0x000fe4000ff1e03f */
[----:B------:R-:W-:Y:S02]  /*00c0*/  UIADD3 UR4, UP1, UR4, 0x1f0, URZ ;  /* 0x000001f004047890 */ /* 0x000fe4000ff3e03f */
[----:B------:R-:W-:Y:S02]  /*00d0*/  UIADD3.X UR7, URZ, UR5, URZ, UP0, !UPT ;  /* 0x000000053f077290 */ /* 0x000fe400087fe43f */
[----:B------:R-:W-:-:S07]  /*00e0*/  UIADD3.X UR5, URZ, UR5, URZ, UP1, !UPT ;  /* 0x000000053f057290 */ /* 0x000fce0008ffe43f */
[----:B------:R0:W-:Y:S02]  /*00f0*/  UTMACCTL.PF [UR6] ;  /* 0x00000000060079b9 */ /* 0x0001e40008040000 */
[----:B------:R0:W-:Y:S02]  /*0100*/  UTMACCTL.PF [UR4] ;  /* 0x00000000040079b9 */ /* 0x0001e40008040000 */
[----:B0-----:R-:W-:Y:S01]  /*0110*/  NOP ;  /* 0x0000000000007918 */ /* 0x001fe20000000000 */
.L_x_1:
[----:B------:R-:W-:Y:S05]  /*0120*/  BSYNC B0 ;  /* 0x0000000000007941 */ /* 0x000fea0003800000 */
.L_x_0:
[----:B------:R-:W0:Y:S02]  /*0130*/  SHFL.IDX PT, R5, R0, RZ, 0x1f ;  /* 0x00001fff00057589 */ /* 0x000e2400000e0000 */
[----:B0-----:R-:W-:-:S13]  /*0140*/  ISETP.NE.AND P0, PT, R5, RZ, PT ;  /* 0x000000ff0500720c */ /* 0x001fda0003f05270 */
[----:B------:R-:W-:Y:S05]  /*0150*/  @P0 BRA `(.L_x_2) ;  /* 0x0000000000580947 */ /* 0x000fea0003800000 */
[----:B------:R-:W0:Y:S01]  /*0160*/  S2UR UR8, SR_CgaCtaId ;  /* 0x00000000000879c3 */ /* 0x000e220000008800 */
[----:B------:R-:W-:Y:S01]  /*0170*/  UMOV UR4, 0x400 ;  /* 0x0000040000047882 */ /* 0x000fe20000000000 */
[----:B------:R-:W-:Y:S01]  /*0180*/  UMOV UR5, 0x1 ;  /* 0x0000000100057882 */ /* 0x000fe20000000000 */
[----:B------:R-:W-:Y:S01]  /*0190*/  UMOV UR6, 0x4 ;  /* 0x0000000400067882 */ /* 0x000fe20000000000 */
[----:B------:R-:W-:Y:S01]  /*01a0*/  ELECT P0, URZ, PT ;  /* 0x00000000003f782f */ /* 0x000fe20003800000 */
[----:B------:R-:W-:-:S04]  /*01b0*/  UIADD3 UR6, -UR6, 0x100000, URZ ;  /* 0x0010000006067890 */ /* 0x000fc8000fffe13f */
[----:B------:R-:W-:Y:S02]  /*01c0*/  USHF.L.U32 UR7, UR6, 0xb, URZ ;  /* 0x0000000b06077899 */ /* 0x000fe4000800063f */
[----:B------:R-:W-:Y:S02]  /*01d0*/  USHF.L.U32 UR6, UR6, 0x1, URZ ;  /* 0x0000000106067899 */ /* 0x000fe4000800063f */
[----:B0-----:R-:W-:Y:S02]  /*01e0*/  ULEA UR8, UR8, UR4, 0x18 ;  /* 0x0000000408087291 */ /* 0x001fe4000f8ec03f */
[----:B------:R-:W-:-:S04]  /*01f0*/  UIADD3 UR4, -UR5, 0x100000, URZ ;  /* 0x0010000005047890 */ /* 0x000fc8000fffe13f */
[----:B------:R-:W-:Y:S02]  /*0200*/  USHF.L.U32 UR5, UR4, 0xb, URZ ;  /* 0x0000000b04057899 */ /* 0x000fe4000800063f */
[----:B------:R-:W-:Y:S01]  /*0210*/  USHF.L.U32 UR4, UR4, 0x1, URZ ;  /* 0x0000000104047899 */ /* 0x000fe2000800063f */
[----:B------:R-:W0:Y:S11]  /*0220*/  FENCE.VIEW.ASYNC.S ;  /* 0x00000000000073c6 */ /* 0x000e360000000000 */
[----:B0-----:R0:W1:Y:S01]  /*0230*/  SYNCS.EXCH.64 URZ, [UR8], UR4 ;  /* 0x00000004083f75b2 */ /* 0x0010620008000100 */
[----:B------:R0:W2:Y:S01]  /*0240*/  SYNCS.EXCH.64 URZ, [UR8+0x20], UR6 ;  /* 0x00002006083f75b2 */ /* 0x0000a20008000100 */
[----:B------:R0:W3:Y:S01]  /*0250*/  SYNCS.EXCH.64 URZ, [UR8+0x8], UR4 ;  /* 0x00000804083f75b2 */ /* 0x0000e20008000100 */
[----:B------:R0:W4:Y:S01]  /*0260*/  SYNCS.EXCH.64 URZ, [UR8+0x28], UR6 ;  /* 0x00002806083f75b2 */ /* 0x0001220008000100 */
[----:B------:R0:W0:Y:S01]  /*0270*/  SYNCS.EXCH.64 URZ, [UR8+0x10], UR4 ;  /* 0x00001004083f75b2 */ /* 0x0000220008000100 */
[----:B------:R0:W0:Y:S01]  /*0280*/  SYNCS.EXCH.64 URZ, [UR8+0x30], UR6 ;  /* 0x00003006083f75b2 */ /* 0x0000220008000100 */
[----:B------:R0:W0:Y:S01]  /*0290*/  SYNCS.EXCH.64 URZ, [UR8+0x18], UR4 ;  /* 0x00001804083f75b2 */ /* 0x0000220008000100 */
[----:B------:R0:W0:Y:S01]  /*02a0*/  SYNCS.EXCH.64 URZ, [UR8+0x38], UR6 ;  /* 0x00003806083f75b2 */ /* 0x0000220008000100 */
[----:B------:R-:W-:Y:S01]  /*02b0*/  NOP ;  /* 0x0000000000007918 */ /* 0x000fe20000000000 */
.L_x_2:
[----:B------:R-:W-:Y:S01]  /*02c0*/  SHF.R.S32.HI R4, RZ, 0x1f, R57 ;  /* 0x0000001fff047819 */ /* 0x000fe20000011439 */
[----:B------:R-:W5:Y:S01]  /*02d0*/  SHFL.IDX PT, R0, R0, RZ, 0x1f ;  /* 0x00001fff00007589 */ /* 0x000f6200000e0000 */
[----:B0-----:R-:W0:Y:S01]  /*02e0*/  S2UR UR8, SR_CTAID.X ;  /* 0x00000000000879c3 */ /* 0x001e220000002500 */
[----:B------:R-:W-:Y:S02]  /*02f0*/  ELECT P0, URZ, PT ;  /* 0x00000000003f782f */ /* 0x000fe40003800000 */
[----:B------:R-:W-:Y:S01]  /*0300*/  LEA.HI R4, R4, R57, RZ, 0x7 ;  /* 0x0000003904047211 */ /* 0x000fe200078f38ff */
[----:B------:R-:W-:Y:S01]  /*0310*/  ULDC UR4, c[0x0][0x150] ;  /* 0x0000540000047ab9 */ /* 0x000fe20000000800 */
[----:B------:R-:W-:Y:S01]  /*0320*/  SHF.R.S32.HI R10, RZ, 0x1f, R5 ;  /* 0x0000001fff0a7819 */ /* 0x000fe20000011405 */
[----:B------:R-:W-:Y:S01]  /*0330*/  NOP ;  /* 0x0000000000007918 */ /* 0x000fe20000000000 */
[----:B------:R-:W-:Y:S01]  /*0340*/  LOP3.LUT R4, R4, 0xffffff80, RZ, 0xc0, !PT ;  /* 0xffffff8004047812 */ /* 0x000fe200078ec0ff */
[----:B------:R-:W-:Y:S01]  /*0350*/  NOP ;  /* 0x0000000000007918 */ /* 0x000fe20000000000 */
[----:B------:R-:W-:Y:S01]  /*0360*/  LEA.HI R10, R10, R5, RZ, 0x2 ;  /* 0x000000050a0a7211 */ /* 0x000fe200078f10ff */
[----:B------:R-:W1:Y:S01]  /*0370*/  LDC R12, c[0x0][0x144] ;  /* 0x00005100ff0c7b82 */ /* 0x000e620000000800 */
[----:B------:R-:W-:Y:S01]  /*0380*/  IMAD.MOV.U32 R22, RZ, RZ, 0x1 ;  /* 0x00000001ff167424 */ /* 0x000fe200078e00ff */
[----:B------:R-:W-:Y:S01]  /*0390*/  ISETP.NE.AND P3, PT, R2, RZ, PT ;  /* 0x000000ff0200720c */ /* 0x000fe20003f65270 */
[----:B------:R-:W-:Y:S01]  /*03a0*/  IMAD.IADD R8, R57, 0x1, -R4 ;  /* 0x0000000139087824 */ /* 0x000fe200078e0a04 */
[----:B------:R-:W-:Y:S01]  /*03b0*/  LOP3.LUT R10, R10, 0x3ffffffc, RZ, 0xc0, !PT ;  /* 0x3ffffffc0a0a7812 */ /* 0x000fe200078ec0ff */
[----:B------:R-:W2:Y:S03]  /*03c0*/  S2R R4, SR_CTAID.Y ;  /* 0x0000000000047919 */ /* 0x000ea60000002600 */
[----:B------:R-:W-:Y:S01]  /*03d0*/  SHF.R.S32.HI R7, RZ, 0x1f, R8 ;  /* 0x0000001fff077819 */ /* 0x000fe20000011408 */
[----:B------:R-:W-:Y:S01]  /*03e0*/  IMAD.IADD R10, R5, 0x1, -R10 ;  /* 0x00000001050a7824 */ /* 0x000fe200078e0a0a */
[----:B------:R-:W3:Y:S02]  /*03f0*/  LDC R14, c[0x0][0x140] ;  /* 0x00005000ff0e7b82 */ /* 0x000ee40000000800 */
[----:B------:R-:W-:-:S02]  /*0400*/  LEA.HI R7, R7, R8, RZ, 0x3 ;  /* 0x0000000807077211 */ /* 0x000fc400078f18ff */
[----:B-----5:R-:W-:Y:S02]  /*0410*/  ISETP.NE.OR P0, PT, R0, RZ, !P0 ;  /* 0x000000ff0000720c */ /* 0x020fe40004705670 */
[--C-:B------:R-:W-:Y:S02]  /*0420*/  SHF.R.S32.HI R0, RZ, 0x3, R7.reuse ;  /* 0x00000003ff007819 */ /* 0x100fe40000011407 */
[----:B0-----:R-:W-:Y:S02]  /*0430*/  I2FP.F32.U32 R9, UR8 ;  /* 0x0000000800097c45 */ /* 0x001fe40008201000 */
[----:B------:R-:W-:-:S03]  /*0440*/  SHF.R.S32.HI R7, RZ, 0x1f, R7 ;  /* 0x0000001fff077819 */ /* 0x000fc60000011407 */
[----:B------:R-:W-:Y:S01]  /*0450*/  FMUL R11, R9, UR4 ;  /* 0x00000004090b7c20 */ /* 0x000fe20008400000 */
[----:B------:R-:W-:Y:S01]  /*0460*/  LEA.HI R7, R7, R0, RZ, 0x2 ;  /* 0x0000000007077211 */ /* 0x000fe200078f10ff */
[----:B------:R-:W-:Y:S01]  /*0470*/  ULDC UR4, c[0x0][0x154] ;  /* 0x0000550000047ab9 */ /* 0x000fe20000000800 */
[----:B------:R-:W0:Y:S01]  /*0480*/  LDC R9, c[0x0][0x148] ;  /* 0x00005200ff097b82 */ /* 0x000e220000000800 */
[----:B------:R-:W-:Y:S01]  /*0490*/  VOTEU.ALL UP0, P0 ;  /* 0x00000000003f7886 */ /* 0x000fe20000000000 */
[----:B------:R-:W-:Y:S01]  /*04a0*/  LOP3.LUT R7, R7, 0xfffffffc, RZ, 0xc0, !PT ;  /* 0xfffffffc07077812 */ /* 0x000fe200078ec0ff */
[----:B------:R-:W5:Y:S01]  /*04b0*/  F2I.U32.TRUNC.NTZ R11, R11 ;  /* 0x0000000b000b7305 */ /* 0x000f62000020f000 */
[----:B------:R-:W-:Y:S02]  /*04c0*/  VOTEU.ALL UP1, P0 ;  /* 0x00000000003f7886 */ /* 0x000fe40000020000 */
[----:B------:R-:W-:Y:S01]  /*04d0*/  @!UP0 UMOV UR6, 0x400 ;  /* 0x0000040000068882 */ /* 0x000fe20000000000 */
[----:B------:R-:W-:Y:S01]  /*04e0*/  IMAD.IADD R7, R0, 0x1, -R7 ;  /* 0x0000000100077824 */ /* 0x000fe200078e0a07 */
[----:B------:R-:W4:Y:S01]  /*04f0*/  @!UP0 S2UR UR7, SR_CgaCtaId ;  /* 0x00000000000789c3 */ /* 0x000f220000008800 */
[----:B------:R-:W-:-:S02]  /*0500*/  SHF.R.S32.HI R0, RZ, 0x1f, R3 ;  /* 0x0000001fff007819 */ /* 0x000fc40000011403 */
[----:B------:R-:W-:Y:S01]  /*0510*/  IMAD R10, R10, 0x4, R7 ;  /* 0x000000040a0a7824 */ /* 0x000fe200078e0207 */
[----:B--2---:R-:W-:Y:S02]  /*0520*/  I2FP.F32.U32 R13, R4 ;  /* 0x00000004000d7245 */ /* 0x004fe40000201000 */
[----:B------:R-:W-:Y:S01]  /*0530*/  LEA.HI R0, R0, R3, RZ, 0x2 ;  /* 0x0000000300007211 */ /* 0x000fe200078f10ff */
[C---:B------:R-:W-:Y:S01]  /*0540*/  IMAD.SHL.U32 R19, R10.reuse, 0x4, RZ ;  /* 0x000000040a137824 */ /* 0x040fe200078e00ff */
[----:B------:R-:W-:Y:S01]  /*0550*/  LEA.HI R7, R10, R10, RZ, 0x1 ;  /* 0x0000000a0a077211 */ /* 0x000fe200078f08ff */
[----:B------:R-:W-:Y:S01]  /*0560*/  FMUL R13, R13, UR4 ;  /* 0x000000040d0d7c20 */ /* 0x000fe20008400000 */
[----:B-----5:R-:W-:Y:S01]  /*0570*/  IMAD.MOV R15, RZ, RZ, -R11 ;  /* 0x000000ffff0f7224 */ /* 0x020fe200078e0a0b */
[----:B------:R-:W-:Y:S01]  /*0580*/  LOP3.LUT R0, R0, 0xfffffffc, RZ, 0xc0, !PT ;  /* 0xfffffffc00007812 */ /* 0x000fe200078ec0ff */
[----:B------:R-:W-:Y:S01]  /*0590*/  UMOV UR4, 0x20 ;  /* 0x0000002000047882 */ /* 0x000fe20000000000 */
[----:B------:R-:W-:Y:S01]  /*05a0*/  LOP3.LUT R11, R7, 0xfffffffe, RZ, 0xc0, !PT ;  /* 0xfffffffe070b7812 */ /* 0x000fe200078ec0ff */
[----:B-1----:R-:W-:Y:S01]  /*05b0*/  IMAD R7, R12, R15, UR8 ;  /* 0x000000080c077e24 */ /* 0x002fe2000f8e020f */
[----:B------:R-:W1:Y:S01]  /*05c0*/  F2I.U32.TRUNC.NTZ R13, R13 ;  /* 0x0000000d000d7305 */ /* 0x000e62000020f000 */
[----:B------:R-:W-:Y:S01]  /*05d0*/  IMAD.IADD R3, R3, 0x1, -R0 ;  /* 0x0000000103037824 */ /* 0x000fe200078e0a00 */
[C---:B------:R-:W-:Y:S01]  /*05e0*/  LOP3.LUT R19, R10.reuse, 0xc, R19, 0x78, !PT ;  /* 0x0000000c0a137812 */ /* 0x040fe200078e7813 */
[----:B------:R-:W-:Y:S01]  /*05f0*/  IMAD.IADD R12, R10, 0x1, -R11 ;  /* 0x000000010a0c7824 */ /* 0x000fe200078e0a0b */
[----:B------:R-:W-:-:S04]  /*0600*/  @!UP0 UIADD3 UR4, -UR4, 0x100000, URZ ;  /* 0x0010000004048890 */ /* 0x000fc8000fffe13f */
[----:B------:R-:W-:Y:S02]  /*0610*/  @!UP0 USHF.L.U32 UR5, UR4, 0xb, URZ ;  /* 0x0000000b04058899 */ /* 0x000fe4000800063f */
[----:B------:R-:W-:Y:S01]  /*0620*/  @!UP0 USHF.L.U32 UR4, UR4, 0x1, URZ ;  /* 0x0000000104048899 */ /* 0x000fe2000800063f */
[----:B---3--:R-:W-:Y:S02]  /*0630*/  ISETP.EQ.U32.AND P2, PT, R14, 0x1, PT ;  /* 0x000000010e00780c */ /* 0x008fe40003f42070 */
[C---:B------:R-:W-:Y:S02]  /*0640*/  ISETP.NE.AND P1, PT, R3.reuse, 0x3, PT ;  /* 0x000000030300780c */ /* 0x040fe40003f25270 */
[----:B------:R-:W-:Y:S01]  /*0650*/  ISETP.NE.AND P4, PT, R12, R7, PT ;  /* 0x000000070c00720c */ /* 0x000fe20003f85270 */
[----:B----4-:R-:W-:Y:S01]  /*0660*/  @!UP0 ULEA UR6, UR7, UR6, 0x18 ;  /* 0x0000000607068291 */ /* 0x010fe2000f8ec03f */
[----:B------:R-:W-:Y:S01]  /*0670*/  ISETP.EQ.OR P1, PT, R3, RZ, !P1 ;  /* 0x000000ff0300720c */ /* 0x000fe20004f22670 */
[----:B------:R-:W-:Y:S01]  /*0680*/  VOTEU.ALL UP0, P0 ;  /* 0x00000000003f7886 */ /* 0x000fe20000000000 */
[----:B------:R-:W-:Y:S01]  /*0690*/  LOP3.LUT P0, RZ, R8, 0x7, RZ, 0xc0, !PT ;  /* 0x0000000708ff7812 */ /* 0x000fe2000780c0ff */
[C---:B------:R-:W-:Y:S01]  /*06a0*/  VIADD R8, R2.reuse, 0xffffffff ;  /* 0xffffffff02087836 */ /* 0x040fe20000000000 */
[----:B------:R-:W-:Y:S01]  /*06b0*/  ISETP.EQ.AND P1, PT, R2, RZ, P1 ;  /* 0x000000ff0200720c */ /* 0x000fe20000f22270 */
[----:B-1----:R-:W-:Y:S01]  /*06c0*/  IMAD.MOV R23, RZ, RZ, -R13 ;  /* 0x000000ffff177224 */ /* 0x002fe200078e0a0d */
[----:B------:R-:W-:-:S02]  /*06d0*/  ISETP.LT.U32.AND P0, PT, R19, 0x2, !P0 ;  /* 0x000000021300780c */ /* 0x000fc40004701070 */
[----:B------:R-:W-:Y:S01]  /*06e0*/  ISETP.GE.U32.AND P6, PT, R8, 0x2, PT ;  /* 0x000000020800780c */ /* 0x000fe20003fc6070 */
[----:B0-----:R-:W-:Y:S01]  /*06f0*/  IMAD R11, R9, R23, R4 ;  /* 0x00000017090b7224 */ /* 0x001fe200078e0204 */
[----:B------:R-:W-:Y:S01]  /*0700*/  SEL R18, RZ, 0x1, !P1 ;  /* 0x00000001ff127807 */ /* 0x000fe20004800000 */
[----:B------:R-:W0:Y:S02]  /*0710*/  FENCE.VIEW.ASYNC.S ;  /* 0x00000000000073c6 */ /* 0x000e240000000000 */
[----:B0-----:R0:W1:Y:S01]  /*0720*/  @!UP0 SYNCS.EXCH.64 URZ, [UR6+0x50], UR4 ;  /* 0x00005004063f85b2 */ /* 0x0010620008000100 */
[----:B------:R-:W-:Y:S02]  /*0730*/  @P4 LEA.HI R0, R19, R19, RZ, 0x1 ;  /* 0x0000001313004211 */ /* 0x000fe400078f08ff */
[----:B------:R-:W-:Y:S02]  /*0740*/  SEL R18, R18, 0x2, P6 ;  /* 0x0000000212127807 */ /* 0x000fe40003000000 */
[----:B------:R-:W-:-:S04]  /*0750*/  @P4 SHF.R.S32.HI R0, RZ, 0x1, R0 ;  /* 0x00000001ff004819 */ /* 0x000fc80000011400 */
[----:B------:R-:W-:Y:S02]  /*0760*/  @P4 ISETP.NE.AND P5, PT, R0, R11, PT ;  /* 0x0000000b0000420c */ /* 0x000fe40003fa5270 */
[----:B------:R-:W-:Y:S02]  /*0770*/  SEL R11, RZ, 0x1, !P0 ;  /* 0x00000001ff0b7807 */ /* 0x000fe40004000000 */
[----:B------:R-:W-:Y:S02]  /*0780*/  @P4 SEL R22, RZ, 0x1, P5 ;  /* 0x00000001ff164807 */ /* 0x000fe40002800000 */
[----:B------:R-:W-:Y:S01]  /*0790*/  LOP3.LUT R0, R57, 0x7f, RZ, 0xc0, !PT ;  /* 0x0000007f39007812 */ /* 0x000fe200078ec0ff */
[----:B------:R0:W2:Y:S01]  /*07a0*/  @!UP1 SYNCS.EXCH.64 URZ, [UR6+0x58], UR4 ;  /* 0x00005804063f95b2 */ /* 0x0000a20008000100 */
[----:B------:R-:W-:Y:S01]  /*07b0*/  LOP3.LUT R22, R22, R11, RZ, 0xc0, !PT ;  /* 0x0000000b16167212 */ /* 0x000fe200078ec0ff */
[----:B------:R-:W-:Y:S01]  /*07c0*/  NOP ;  /* 0x0000000000007918 */ /* 0x000fe20000000000 */
[----:B------:R-:W-:Y:S05]  /*07d0*/  @!P2 BRA `(.L_x_3) ;  /* 0x000000000008a947 */ /* 0x000fea0003800000 */
[----:B-12---:R-:W-:Y:S01]  /*07e0*/  UCGABAR_ARV ;  /* 0x00000000000079c7 */ /* 0x006fe20008000000 */
[----:B------:R-:W-:Y:S05]  /*07f0*/  BRA `(.L_x_4) ;  /* 0x0000000000047947 */ /* 0x000fea0003800000 */
.L_x_3:
[----:B-12---:R-:W-:Y:S01]  /*0800*/  NOP ;  /* 0x0000000000007918 */ /* 0x006fe20000000000 */
.L_x_4:
[----:B------:R-:W1:Y:S01]  /*0810*/  LDC R2, c[0x0][0x65c] ;  /* 0x00019700ff027b82 */ /* 0x000e620000000800 */
[----:B------:R-:W-:Y:S02]  /*0820*/  IMAD.U32 R10, RZ, RZ, UR8 ;  /* 0x00000008ff0a7e24 */ /* 0x000fe4000f8e00ff */
[----:B------:R-:W-:Y:S01]  /*0830*/  IMAD.MOV.U32 R11, RZ, RZ, RZ ;  /* 0x000000ffff0b7224 */ /* 0x000fe200078e00ff */
[----:B-1----:R-:W-:-:S04]  /*0840*/  ISETP.NE.AND P1, PT, R2, 0x1, PT ;  /* 0x000000010200780c */ /* 0x002fc80003f25270 */
[----:B------:R-:W-:-:S09]  /*0850*/  P2R R5, PR, RZ, 0x2 ;  /* 0x00000002ff057803 */ /* 0x000fd20000000000 */
[----:B------:R-:W1:Y:S01]  /*0860*/  @P1 LDC R17, c[0x0][0x10] ;  /* 0x00000400ff111b82 */ /* 0x000e620000000800 */
[----:B------:R-:W-:Y:S02]  /*0870*/  @P1 IMAD.MOV.U32 R5, RZ, RZ, RZ ;  /* 0x000000ffff051224 */ /* 0x000fe400078e00ff */
[----:B------:R-:W-:-:S05]  /*0880*/  @P1 IMAD.MOV.U32 R15, RZ, RZ, RZ ;  /* 0x000000ffff0f1224 */ /* 0x000fca00078e00ff */
[----:B------:R-:W2:Y:S01]  /*0890*/  @!P1 LDC R13, c[0x0][0xc] ;  /* 0x00000300ff0d9b82 */ /* 0x000ea20000000800 */
[----:B0-----:R-:W-:Y:S01]  /*08a0*/  ULDC UR4, c[0x0][0xc] ;  /* 0x0000030000047ab9 */ /* 0x001fe20000000800 */
[----:B------:R-:W-:Y:S01]  /*08b0*/  ULDC UR5, c[0x0][0x10] ;  /* 0x0000040000057ab9 */ /* 0x000fe20000000800 */
[----:B------:R-:W-:Y:S01]  /*08c0*/  ULDC UR6, c[0x0][0x14] ;  /* 0x0000050000067ab9 */ /* 0x000fe20000000800 */
[----:B------:R-:W-:-:S04]  /*08d0*/  UIMAD.WIDE.U32 UR4, UR4, UR5, URZ ;  /* 0x00000005040472a5 */ /* 0x000fc8000f8e003f */
[----:B------:R-:W-:Y:S02]  /*08e0*/  UIMAD.WIDE.U32 UR36, UR4, UR6, URZ ;  /* 0x00000006042472a5 */ /* 0x000fe4000f8e003f */
[----:B------:R-:W-:-:S04]  /*08f0*/  UIMAD UR40, UR5, UR6, URZ ;  /* 0x00000006052872a4 */ /* 0x000fc8000f8e023f */
[----:B------:R-:W-:Y:S01]  /*0900*/  UIADD3 UR40, UR37, UR40, URZ ;  /* 0x0000002825287290 */ /* 0x000fe2000fffe03f */
[----:B-1----:R-:W-:-:S04]  /*0910*/  @P1 IMAD.WIDE.U32 R16, R17, UR8, R4 ;  /* 0x0000000811101c25 */ /* 0x002fc8000f8e0004 */
[----:B------:R-:W-:Y:S02]  /*0920*/  @P1 IMAD.IADD R17, R17, 0x1, R15 ;  /* 0x0000000111111824 */ /* 0x000fe400078e020f */
[----:B--2---:R-:W-:-:S04]  /*0930*/  @!P1 IMAD.WIDE.U32 R10, R4, R13, R10 ;  /* 0x0000000d040a9225 */ /* 0x004fc800078e000a */
[----:B------:R-:W-:Y:S02]  /*0940*/  @!P1 IMAD.MOV.U32 R16, RZ, RZ, R10 ;  /* 0x000000ffff109224 */ /* 0x000fe400078e000a */
[----:B------:R-:W-:Y:S01]  /*0950*/  @!P1 IMAD.MOV.U32 R17, RZ, RZ, R11 ;  /* 0x000000ffff119224 */ /* 0x000fe200078e000b */
[----:B------:R-:W-:Y:S06]  /*0960*/  @!P2 BRA `(.L_x_5) ;  /* 0x00000000000ca947 */ /* 0x000fec0003800000 */
[----:B------:R-:W-:Y:S01]  /*0970*/  UCGABAR_WAIT ;  /* 0x0000000000007dc7 */ /* 0x000fe20008000000 */
[----:B------:R-:W-:Y:S01]  /*0980*/  CCTL.IVALL ;  /* 0x00000000ff00798f */ /* 0x000fe20002000000 */
[----:B------:R-:W-:Y:S05]  /*0990*/  BRA `(.L_x_6) ;  /* 0x0000000000047947 */ /* 0x000fea0003800000 */
.L_x_5:
[----:B------:R-:W-:Y:S06]  /*09a0*/  BAR.SYNC.DEFER_BLOCKING 0x0 ;  /* 0x0000000000007b1d */ /* 0x000fec0000010000 */
.L_x_6:
[----:B------:R-:W-:Y:S05]  /*09b0*/  @!P3 BRA `(.L_x_7) ;  /* 0x0000004000fcb947 */ /* 0x000fea0003800000 */
[----:B------:R-:W-:-:S13]  /*09c0*/  ISETP.GT.U32.AND P0, PT, R8, 0x1, PT ;  /* 0x000000010800780c */ /* 0x000fda0003f04070 */
[----:B------:R-:W-:Y:S05]  /*09d0*/  @P0 EXIT ;  /* 0x000000000000094d */ /* 0x000fea0003800000 */
[----:B------:R-:W-:Y:S01]  /*09e0*/  ULDC.64 UR4, c[0x0][0x650] ;  /* 0x0001940000047ab9 */ /* 0x000fe20000000a00 */
[----:B------:R-:W-:Y:S01]  /*09f0*/  PRMT R3, RZ, 0x7610, R3 ;  /* 0x00007610ff037816 */ /* 0x000fe20000000003 */
[----:B------:R-:W-:Y:S01]  /*0a00*/  IMAD.MOV.U32 R67, RZ, RZ, -0x1 ;  /* 0xffffffffff437424 */ /* 0x000fe200078e00ff */
[----:B------:R-:W-:Y:S01]  /*0a10*/  ISETP.GE.U32.AND P0, PT, R16, UR4, PT ;  /* 0x0000000410007c0c */ /* 0x000fe2000bf06070 */
[----:B------:R-:W-:Y:S02]  /*0a20*/  IMAD.MOV.U32 R66, RZ, RZ, -0x1 ;  /* 0xffffffffff427424 */ /* 0x000fe400078e00ff */
[----:B------:R-:W-:Y:S01]  /*0a30*/  IMAD.MOV.U32 R65, RZ, RZ, -0x1 ;  /* 0xffffffffff417424 */ /* 0x000fe200078e00ff */
[----:B------:R-:W-:-:S13]  /*0a40*/  ISETP.GE.U32.AND.EX P0, PT, R17, UR5, PT, P0 ;  /* 0x0000000511007c0c */ /* 0x000fda000bf06100 */
[----:B------:R-:W-:Y:S05]  /*0a50*/  @P0 BRA `(.L_x_8) ;  /* 0x0000000400280947 */ /* 0x000fea0003800000 */
[----:B------:R-:W0:Y:S01]  /*0a60*/  LDC.64 R24, c[0x0][0x628] ;  /* 0x00018a00ff187b82 */ /* 0x000e220000000a00 */
[----:B------:R-:W-:Y:S02]  /*0a70*/  IMAD.MOV.U32 R10, RZ, RZ, R16 ;  /* 0x000000ffff0a7224 */ /* 0x000fe400078e0010 */
[----:B------:R-:W-:-:S05]  /*0a80*/  IMAD.MOV.U32 R11, RZ, RZ, R17 ;  /* 0x000000ffff0b7224 */ /* 0x000fca00078e0011 */
[----:B------:R-:W1:Y:S08]  /*0a90*/  LDC R8, c[0x0][0x630] ;  /* 0x00018c00ff087b82 */ /* 0x000e700000000800 */
[----:B------:R-:W2:Y:S01]  /*0aa0*/  LDC.64 R26, c[0x0][0x620] ;  /* 0x00018800ff1a7b82 */ /* 0x000ea20000000a00 */
[----:B0-----:R-:W-:-:S04]  /*0ab0*/  ISETP.NE.U32.AND P0, PT, R24, RZ, PT ;  /* 0x000000ff1800720c */ /* 0x001fc80003f05070 */
[----:B------:R-:W-:-:S13]  /*0ac0*/  ISETP.NE.AND.EX P0, PT, R25, RZ, PT, P0 ;  /* 0x000000ff1900720c */ /* 0x000fda0003f05300 */
[----:B-12---:R-:W-:Y:S05]  /*0ad0*/  @!P0 BRA `(.L_x_9) ;  /* 0x0000000000288947 */ /* 0x006fea0003800000 */
[----:B------:R-:W0:Y:S02]  /*0ae0*/  LDC R3, c[0x0][0x634] ;  /* 0x00018d00ff037b82 */ /* 0x000e240000000800 */
[----:B0-----:R-:W-:-:S05]  /*0af0*/  IADD3 R3, P0, R16, R3, RZ ;  /* 0x0000000310037210 */ /* 0x001fca0007f1e0ff */
[----:B------:R-:W-:-:S04]  /*0b00*/  IMAD.X R21, RZ, RZ, R17, P0 ;  /* 0x000000ffff157224 */ /* 0x000fc800000e0611 */
[----:B------:R-:W-:-:S04]  /*0b10*/  IMAD.WIDE.U32 R10, R21, R24, RZ ;  /* 0x00000018150a7225 */ /* 0x000fc800078e00ff */
[----:B------:R-:W-:-:S04]  /*0b20*/  IMAD.WIDE.U32 R12, P0, R3, R25, R10 ;  /* 0x00000019030c7225 */ /* 0x000fc8000780000a */
[----:B------:R-:W-:-:S04]  /*0b30*/  IMAD.WIDE.U32 R10, R3, R24, RZ ;  /* 0x00000018030a7225 */ /* 0x000fc800078e00ff */
[----:B------:R-:W-:Y:S01]  /*0b40*/  IMAD.X R15, RZ, RZ, RZ, P0 ;  /* 0x000000ffff0f7224 */ /* 0x000fe200000e06ff */
[----:B------:R-:W-:Y:S01]  /*0b50*/  IADD3 RZ, P0, R11, R12, RZ ;  /* 0x0000000c0bff7210 */ /* 0x000fe20007f1e0ff */
[----:B------:R-:W-:-:S04]  /*0b60*/  IMAD.MOV.U32 R14, RZ, RZ, R13 ;  /* 0x000000ffff0e7224 */ /* 0x000fc800078e000d */
[----:B------:R-:W-:-:S08]  /*0b70*/  IMAD.WIDE.U32.X R10, R21, R25, R14, P0 ;  /* 0x00000019150a7225 */ /* 0x000fd000000e040e */
.L_x_9:
[----:B------:R-:W0:Y:S01]  /*0b80*/  LDC.64 R30, c[0x0][0x640] ;  /* 0x00019000ff1e7b82 */ /* 0x000e220000000a00 */
[-CC-:B------:R-:W-:Y:S02]  /*0b90*/  SHF.R.U64 R65, R10, R8.reuse, R11.reuse ;  /* 0x000000080a417219 */ /* 0x180fe4000000120b */
[----:B------:R-:W-:Y:S02]  /*0ba0*/  SHF.R.U32.HI R3, RZ, R8, R11 ;  /* 0x00000008ff037219 */ /* 0x000fe4000001160b */
[----:B------:R-:W-:-:S03]  /*0bb0*/  IADD3 R5, P0, RZ, -R65, RZ ;  /* 0x80000041ff057210 */ /* 0x000fc60007f1e0ff */
[----:B------:R-:W1:Y:S02]  /*0bc0*/  LDC R12, c[0x0][0x618] ;  /* 0x00018600ff0c7b82 */ /* 0x000e640000000800 */
[----:B------:R-:W-:Y:S02]  /*0bd0*/  IMAD.X R3, RZ, RZ, ~R3, P0 ;  /* 0x000000ffff037224 */ /* 0x000fe400000e0e03 */
[----:B------:R-:W-:-:S04]  /*0be0*/  IMAD.WIDE.U32 R10, R5, R26, R16 ;  /* 0x0000001a050a7225 */ /* 0x000fc800078e0010 */
[----:B------:R-:W2:Y:S01]  /*0bf0*/  LDC R20, c[0x0][0x608] ;  /* 0x00018200ff147b82 */ /* 0x000ea20000000800 */
[----:B------:R-:W-:Y:S02]  /*0c00*/  IMAD R8, R3, R26, RZ ;  /* 0x0000001a03087224 */ /* 0x000fe400078e02ff */
[----:B------:R-:W-:Y:S02]  /*0c10*/  IMAD.MOV.U32 R3, RZ, RZ, -0x1 ;  /* 0xffffffffff037424 */ /* 0x000fe400078e00ff */
[----:B------:R-:W-:Y:S02]  /*0c20*/  IMAD R5, R5, R27, R8 ;  /* 0x0000001b05057224 */ /* 0x000fe400078e0208 */
[----:B------:R-:W-:Y:S01]  /*0c30*/  IMAD R26, R9, R23, R4 ;  /* 0x00000017091a7224 */ /* 0x000fe200078e0204 */
[----:B------:R-:W3:Y:S01]  /*0c40*/  LDC R28, c[0x0][0x658] ;  /* 0x00019600ff1c7b82 */ /* 0x000ee20000000800 */
[----:B------:R-:W-:Y:S01]  /*0c50*/  IMAD.IADD R5, R11, 0x1, R5 ;  /* 0x000000010b057824 */ /* 0x000fe200078e0205 */
[----:B0-----:R-:W-:Y:S01]  /*0c60*/  ISETP.NE.U32.AND P0, PT, R30, RZ, PT ;  /* 0x000000ff1e00720c */ /* 0x001fe20003f05070 */
[----:B------:R-:W-:-:S03]  /*0c70*/  IMAD.MOV.U32 R23, RZ, RZ, 0x1 ;  /* 0x00000001ff177424 */ /* 0x000fc600078e00ff */
[----:B------:R-:W-:Y:S02]  /*0c80*/  ISETP.NE.AND.EX P0, PT, R31, RZ, PT, P0 ;  /* 0x000000ff1f00720c */ /* 0x000fe40003f05300 */
[----:B------:R-:W0:Y:S01]  /*0c90*/  LDC R24, c[0x0][0x600] ;  /* 0x00018000ff187b82 */ /* 0x000e220000000800 */
[-CC-:B-1----:R-:W-:Y:S02]  /*0ca0*/  SHF.R.U64 R14, R10, R12.reuse, R5.reuse ;  /* 0x0000000c0a0e7219 */ /* 0x182fe40000001205 */
[----:B------:R-:W-:-:S05]  /*0cb0*/  SHF.R.U32.HI R5, RZ, R12, R5 ;  /* 0x0000000cff057219 */ /* 0x000fca0000011605 */
[----:B------:R-:W1:Y:S01]  /*0cc0*/  LDC R15, c[0x0][0x648] ;  /* 0x00019200ff0f7b82 */ /* 0x000e620000000800 */
[-CC-:B--2---:R-:W-:Y:S02]  /*0cd0*/  SHF.R.U64 R27, R14, R20.reuse, R5.reuse ;  /* 0x000000140e1b7219 */ /* 0x184fe40000001205 */
[----:B------:R-:W-:-:S05]  /*0ce0*/  SHF.R.U32.HI R5, RZ, R20, R5 ;  /* 0x00000014ff057219 */ /* 0x000fca0000011605 */
[----:B------:R-:W2:Y:S01]  /*0cf0*/  LDC R21, c[0x0][0x638] ;  /* 0x00018e00ff157b82 */ /* 0x000ea20000000800 */
[-CC-:B---3--:R-:W-:Y:S02]  /*0d00*/  SHF.R.U64 R20, R27, R28.reuse, R5.reuse ;  /* 0x0000001c1b147219 */ /* 0x188fe40000001205 */
[-C--:B------:R-:W-:Y:S02]  /*0d10*/  SHF.L.U32 R3, R3, R28.reuse, RZ ;  /* 0x0000001c03037219 */ /* 0x080fe400000006ff */
[----:B------:R-:W-:Y:S01]  /*0d20*/  SHF.R.U32.HI R5, RZ, R28, R5 ;  /* 0x0000001cff057219 */ /* 0x000fe20000011605 */
[----:B------:R-:W-:Y:S01]  /*0d30*/  IMAD.MOV.U32 R4, RZ, RZ, R20 ;  /* 0x000000ffff047224 */ /* 0x000fe200078e0014 */
[----:B------:R-:W-:Y:S01]  /*0d40*/  LOP3.LUT R12, RZ, R3, RZ, 0x33, !PT ;  /* 0x00000003ff0c7212 */ /* 0x000fe200078e33ff */
[----:B------:R-:W3:Y:S01]  /*0d50*/  LDC R25, c[0x0][0x610] ;  /* 0x00018400ff197b82 */ /* 0x000ee20000000800 */
[----:B------:R-:W-:Y:S05]  /*0d60*/  @!P0 BRA `(.L_x_10) ;  /* 0x0000000000288947 */ /* 0x000fea0003800000 */
[----:B------:R-:W4:Y:S02]  /*0d70*/  LDC R3, c[0x0][0x64c] ;  /* 0x00019300ff037b82 */ /* 0x000f240000000800 */
[----:B----4-:R-:W-:-:S05]  /*0d80*/  IADD3 R3, P0, R20, R3, RZ ;  /* 0x0000000314037210 */ /* 0x010fca0007f1e0ff */
        /* <DEDUP_REMOVED lines=8> */
.L_x_10:
[----:B-1----:R-:W-:Y:S01]  /*0e10*/  SHF.R.U64 R4, R4, R15, R5 ;  /* 0x0000000f04047219 */ /* 0x002fe20000001205 */
[----:B0-----:R-:W-:Y:S01]  /*0e20*/  VIADD R5, R24, 0xffffffff ;  /* 0xffffffff18057836 */ /* 0x001fe20000000000 */
[----:B------:R-:W-:Y:S02]  /*0e30*/  SHF.L.U32 R3, R23, R28, RZ ;  /* 0x0000001c17037219 */ /* 0x000fe400000006ff */
[----:B------:R-:W-:Y:S01]  /*0e40*/  LOP3.LUT R12, R27, R12, RZ, 0xc0, !PT ;  /* 0x0000000c1b0c7212 */ /* 0x000fe200078ec0ff */
[----:B------:R-:W-:Y:S01]  /*0e50*/  IMAD.MOV R8, RZ, RZ, -R4 ;  /* 0x000000ffff087224 */ /* 0x000fe200078e0a04 */
[----:B------:R-:W-:-:S03]  /*0e60*/  SEL R7, R7, R26, !P1 ;  /* 0x0000001a07077207 */ /* 0x000fc60004800000 */
[----:B------:R-:W-:Y:S01]  /*0e70*/  IMAD R12, R3, R4, R12 ;  /* 0x00000004030c7224 */ /* 0x000fe200078e020c */
[----:B------:R-:W-:Y:S01]  /*0e80*/  LOP3.LUT R4, R14, R5, RZ, 0xc0, !PT ;  /* 0x000000050e047212 */ /* 0x000fe200078ec0ff */
[----:B--2---:R-:W-:Y:S02]  /*0e90*/  IMAD R3, R8, R21, R20 ;  /* 0x0000001508037224 */ /* 0x004fe400078e0214 */
[----:B---3--:R-:W-:Y:S02]  /*0ea0*/  IMAD R7, R12, R25, R7 ;  /* 0x000000190c077224 */ /* 0x008fe400078e0207 */
[----:B------:R-:W-:Y:S02]  /*0eb0*/  IMAD.MOV.U32 R5, RZ, RZ, 0x1 ;  /* 0x00000001ff057424 */ /* 0x000fe400078e00ff */
[----:B------:R-:W-:-:S03]  /*0ec0*/  IMAD R4, R3, R24, R4 ;  /* 0x0000001803047224 */ /* 0x000fc600078e0204 */
[----:B------:R-:W-:Y:S02]  /*0ed0*/  PRMT R3, R5, 0x7610, R3 ;  /* 0x0000761005037816 */ /* 0x000fe40000000003 */
[----:B------:R-:W-:Y:S02]  /*0ee0*/  SEL R66, R4, R7, !P1 ;  /* 0x0000000704427207 */ /* 0x000fe40004800000 */
[----:B------:R-:W-:-:S07]  /*0ef0*/  SEL R67, R7, R4, !P1 ;  /* 0x0000000407437207 */ /* 0x000fce0004800000 */
.L_x_8:
[----:B------:R-:W-:-:S08]  /*0f00*/  NOP ;  /* 0x0000000000007918 */ /* 0x000fd00000000000 */
[----:B------:R-:W0:Y:S02]  /*0f10*/  USETMAXREG.TRY_ALLOC.CTAPOOL UP0, 0xe8 ;  /* 0x000000e8000079c8 */ /* 0x000e240008000600 */
[----:B0-----:R-:W-:-:S13]  /*0f20*/  PLOP3.LUT P0, PT, PT, PT, UP0, 0x80, 0x0 ;  /* 0x000000000000781c */ /* 0x001fda0003f0f008 */
[----:B------:R-:W-:Y:S05]  /*0f30*/  @!P0 BRA `(.L_x_8) ;  /* 0xfffffffc00f08947 */ /* 0x000fea000383ffff */
[----:B------:R-:W-:Y:S01]  /*0f40*/  ULDC.64 UR4, c[0x0][0x598] ;  /* 0x0001660000047ab9 */ /* 0x000fe20000000a00 */
[----:B------:R-:W-:Y:S01]  /*0f50*/  ULDC.64 UR50, c[0x0][0x208] ;  /* 0x0000820000327ab9 */ /* 0x000fe20000000a00 */
[----:B------:R-:W-:-:S04]  /*0f60*/  ISETP.NE.U32.AND P0, PT, RZ, UR4, PT ;  /* 0x00000004ff007c0c */ /* 0x000fc8000bf05070 */
[----:B------:R-:W-:-:S13]  /*0f70*/  ISETP.NE.AND.EX P0, PT, RZ, UR5, PT, P0 ;  /* 0x00000005ff007c0c */ /* 0x000fda000bf05300 */
[----:B------:R-:W-:Y:S05]  /*0f80*/  @!P0 BRA `(.L_x_11) ;  /* 0x00000000001c8947 */ /* 0x000fea0003800000 */
[----:B------:R-:W0:Y:S02]  /*0f90*/  LDC.64 R4, c[0x0][0x598] ;  /* 0x00016600ff047b82 */ /* 0x000e240000000a00 */
[----:B0-----:R-:W2:Y:S02]  /*0fa0*/  LDG.E.64 R4, desc[UR50][R4.64] ;  /* 0x0000003204047981 */ /* 0x001ea4000c1e1b00 */
[----:B--2---:R-:W-:-:S04]  /*0fb0*/  ISETP.NE.U32.AND P0, PT, R4, RZ, PT ;  /* 0x000000ff0400720c */ /* 0x004fc80003f05070 */
[----:B------:R-:W-:-:S13]  /*0fc0*/  ISETP.NE.AND.EX P0, PT, R5, RZ, PT, P0 ;  /* 0x000000ff0500720c */ /* 0x000fda0003f05300 */
[----:B------:R-:W-:Y:S05]  /*0fd0*/  @!P0 BRA `(.L_x_11) ;  /* 0x0000000000088947 */ /* 0x000fea0003800000 */
[----:B------:R0:W5:Y:S01]  /*0fe0*/  LD.E R23, desc[UR50][R4.64] ;  /* 0x0000003204177980 */ /* 0x000162000c101900 */
[----:B------:R-:W-:Y:S05]  /*0ff0*/  BRA `(.L_x_12) ;  /* 0x0000000000247947 */ /* 0x000fea0003800000 */
.L_x_11:
[----:B------:R-:W-:Y:S02]  /*1000*/  ULDC.64 UR4, c[0x0][0x588] ;  /* 0x0001620000047ab9 */ /* 0x000fe40000000a00 */
[----:B------:R-:W-:-:S04]  /*1010*/  ISETP.NE.U32.AND P0, PT, RZ, UR4, PT ;  /* 0x00000004ff007c0c */ /* 0x000fc8000bf05070 */
[----:B------:R-:W-:-:S13]  /*1020*/  ISETP.NE.AND.EX P0, PT, RZ, UR5, PT, P0 ;  /* 0x00000005ff007c0c */ /* 0x000fda000bf05300 */
[----:B------:R-:W-:Y:S05]  /*1030*/  @!P0 BRA `(.L_x_13) ;  /* 0x00000000000c8947 */ /* 0x000fea0003800000 */
[----:B------:R-:W0:Y:S02]  /*1040*/  LDC.64 R4, c[0x0][0x588] ;  /* 0x00016200ff047b82 */ /* 0x000e240000000a00 */
[----:B0-----:R1:W5:Y:S01]  /*1050*/  LDG.E R23, desc[UR50][R4.64] ;  /* 0x0000003204177981 */ /* 0x001362000c1e1900 */
[----:B------:R-:W-:Y:S05]  /*1060*/  BRA `(.L_x_12) ;  /* 0x0000000000087947 */ /* 0x000fea0003800000 */
.L_x_13:
[----:B------:R-:W-:Y:S02]  /*1070*/  ULDC UR4, c[0x0][0x580] ;  /* 0x0001600000047ab9 */ /* 0x000fe40000000800 */
[----:B------:R-:W-:-:S07]  /*1080*/  IMAD.U32 R23, RZ, RZ, UR4 ;  /* 0x00000004ff177e24 */ /* 0x000fce000f8e00ff */
.L_x_12:
[----:B------:R-:W-:Y:S02]  /*1090*/  ULDC.64 UR4, c[0x0][0x5a0] ;  /* 0x0001680000047ab9 */ /* 0x000fe40000000a00 */
[----:B------:R-:W-:-:S04]  /*10a0*/  ISETP.NE.U32.AND P0, PT, RZ, UR4, PT ;  /* 0x00000004ff007c0c */ /* 0x000fc8000bf05070 */
[----:B------:R-:W-:-:S13]  /*10b0*/  ISETP.NE.AND.EX P0, PT, RZ, UR5, PT, P0 ;  /* 0x00000005ff007c0c */ /* 0x000fda000bf05300 */
[----:B------:R-:W-:Y:S05]  /*10c0*/  @!P0 BRA `(.L_x_14) ;  /* 0x00000000001c8947 */ /* 0x000fea0003800000 */
[----:B01----:R-:W0:Y:S02]  /*10d0*/  LDC.64 R4, c[0x0][0x5a0] ;  /* 0x00016800ff047b82 */ /* 0x003e240000000a00 */
[----:B0-----:R-:W2:Y:S02]  /*10e0*/  LDG.E.64 R4, desc[UR50][R4.64] ;  /* 0x0000003204047981 */ /* 0x001ea4000c1e1b00 */
[----:B--2---:R-:W-:-:S04]  /*10f0*/  ISETP.NE.U32.AND P0, PT, R4, RZ, PT ;  /* 0x000000ff0400720c */ /* 0x004fc80003f05070 */
[----:B------:R-:W-:-:S13]  /*1100*/  ISETP.NE.AND.EX P0, PT, R5, RZ, PT, P0 ;  /* 0x000000ff0500720c */ /* 0x000fda0003f05300 */
[----:B------:R-:W-:Y:S05]  /*1110*/  @!P0 BRA `(.L_x_14) ;  /* 0x0000000000088947 */ /* 0x000fea0003800000 */
[----:B------:R0:W5:Y:S01]  /*1120*/  LD.E R50, desc[UR50][R4.64] ;  /* 0x0000003204327980 */ /* 0x000162000c101900 */
[----:B------:R-:W-:Y:S05]  /*1130*/  BRA `(.L_x_15) ;  /* 0x0000000000247947 */ /* 0x000fea0003800000 */
.L_x_14:
[----:B------:R-:W-:Y:S02]  /*1140*/  ULDC.64 UR4, c[0x0][0x590] ;  /* 0x0001640000047ab9 */ /* 0x000fe40000000a00 */
[----:B------:R-:W-:-:S04]  /*1150*/  ISETP.NE.U32.AND P0, PT, RZ, UR4, PT ;  /* 0x00000004ff007c0c */ /* 0x000fc8000bf05070 */
[----:B------:R-:W-:-:S13]  /*1160*/  ISETP.NE.AND.EX P0, PT, RZ, UR5, PT, P0 ;  /* 0x00000005ff007c0c */ /* 0x000fda000bf05300 */
[----:B------:R-:W-:Y:S05]  /*1170*/  @!P0 BRA `(.L_x_16) ;  /* 0x00000000000c8947 */ /* 0x000fea0003800000 */
[----:B------:R-:W2:Y:S02]  /*1180*/  LDC.64 R50, c[0x0][0x590] ;  /* 0x00016400ff327b82 */ /* 0x000ea40000000a00 */
[----:B--2---:R2:W5:Y:S01]  /*1190*/  LDG.E R50, desc[UR50][R50.64] ;  /* 0x0000003232327981 */ /* 0x004562000c1e1900 */
[----:B------:R-:W-:Y:S05]  /*11a0*/  BRA `(.L_x_15) ;  /* 0x0000000000087947 */ /* 0x000fea0003800000 */
.L_x_16:
[----:B------:R-:W-:Y:S02]  /*11b0*/  ULDC UR4, c[0x0][0x584] ;  /* 0x0001610000047ab9 */ /* 0x000fe40000000800 */
[----:B------:R-:W-:-:S07]  /*11c0*/  IMAD.U32 R50, RZ, RZ, UR4 ;  /* 0x00000004ff327e24 */ /* 0x000fce000f8e00ff */
.L_x_15:
[----:B------:R-:W-:-:S13]  /*11d0*/  LOP3.LUT P0, RZ, R3, 0xff, RZ, 0xc0, !PT ;  /* 0x000000ff03ff7812 */ /* 0x000fda000780c0ff */
[----:B------:R-:W-:Y:S05]  /*11e0*/  @!P0 EXIT ;  /* 0x000000000000894d */ /* 0x000fea0003800000 */
[----:B------:R-:W2:Y:S01]  /*11f0*/  LDC.64 R8, c[0x0][0x5c8] ;  /* 0x00017200ff087b82 */ /* 0x000ea20000000a00 */
[----:B------:R-:W-:Y:S01]  /*1200*/  LOP3.LUT R6, R6, 0x1, RZ, 0xc0, !PT ;  /* 0x0000000106067812 */ /* 0x000fe200078ec0ff */
[----:B------:R-:W-:Y:S01]  /*1210*/  ULDC.64 UR4, c[0x0][0x288] ;  /* 0x0000a20000047ab9 */ /* 0x000fe20000000a00 */
[----:B------:R-:W-:Y:S01]  /*1220*/  SHF.R.U32.HI R3, RZ, 0x1, R0 ;  /* 0x00000001ff037819 */ /* 0x000fe20000011600 */
[----:B01----:R-:W-:Y:S01]  /*1230*/  IMAD.U32 R5, RZ, RZ, UR4 ;  /* 0x00000004ff057e24 */ /* 0x003fe2000f8e00ff */
[----:B------:R-:W-:Y:S01]  /*1240*/  SHF.R.U32.HI R0, RZ, 0x2, R57 ;  /* 0x00000002ff007819 */ /* 0x000fe20000011639 */
[----:B------:R-:W-:Y:S01]  /*1250*/  UIADD3 UR4, UR5, 0x3f, URZ ;  /* 0x0000003f05047890 */ /* 0x000fe2000fffe03f */
[----:B------:R-:W-:Y:S01]  /*1260*/  IMAD.SHL.U32 R7, R6, 0x40, RZ ;  /* 0x0000004006077824 */ /* 0x000fe200078e00ff */
[----:B------:R-:W0:Y:S01]  /*1270*/  LDC R54, c[0x0][0x658] ;  /* 0x00019600ff367b82 */ /* 0x000e220000000800 */
[----:B------:R-:W-:Y:S01]  /*1280*/  LOP3.LUT R0, R0, 0x7, RZ, 0xc0, !PT ;  /* 0x0000000700007812 */ /* 0x000fe200078ec0ff */
[----:B------:R-:W-:Y:S01]  /*1290*/  USHF.R.S32.HI UR5, URZ, 0x1f, UR4 ;  /* 0x0000001f3f057899 */ /* 0x000fe20008011404 */
[----:B------:R-:W-:Y:S01]  /*12a0*/  LOP3.LUT R56, R57, 0x3, RZ, 0xc0, !PT ;  /* 0x0000000339387812 */ /* 0x000fe200078ec0ff */
[----:B------:R-:W-:Y:S01]  /*12b0*/  ULDC.64 UR42, c[0x0][0x5b0] ;  /* 0x00016c00002a7ab9 */ /* 0x000fe20000000a00 */
[----:B------:R-:W-:Y:S01]  /*12c0*/  LOP3.LUT R3, R3, 0x30, RZ, 0xc0, !PT ;  /* 0x0000003003037812 */ /* 0x000fe200078ec0ff */
[----:B------:R-:W-:Y:S01]  /*12d0*/  ULEA.HI UR5, UR5, UR4, URZ, 0x6 ;  /* 0x0000000405057291 */ /* 0x000fe2000f8f303f */
[--C-:B------:R-:W-:Y:S01]  /*12e0*/  LOP3.LUT R48, R7, 0x40, R0.reuse, 0xe2, !PT ;  /* 0x0000004007307812 */ /* 0x100fe200078ee200 */
[----:B------:R-:W-:Y:S01]  /*12f0*/  IMAD R56, R56, -0x2, R5 ;  /* 0xfffffffe38387824 */ /* 0x000fe200078e0205 */
[-C--:B------:R-:W-:Y:S01]  /*1300*/  IADD3 R5, RZ, -R3.reuse, -R0 ;  /* 0x80000003ff057210 */ /* 0x080fe20007ffe800 */
[----:B------:R-:W-:Y:S01]  /*1310*/  USHF.L.U64.HI UR41, UR42, 0x8, UR43 ;  /* 0x000000082a297899 */ /* 0x000fe2000801022b */
[----:B------:R-:W-:Y:S01]  /*1320*/  LOP3.LUT R48, R48, R3, RZ, 0xfc, !PT ;  /* 0x0000000330307212 */ /* 0x000fe200078efcff */
[----:B------:R-:W-:Y:S01]  /*1330*/  IMAD.MOV.U32 R3, RZ, RZ, -0x1 ;  /* 0xffffffffff037424 */ /* 0x000fe200078e00ff */
[----:B------:R-:W-:Y:S01]  /*1340*/  USHF.R.S32.HI UR43, URZ, 0x6, UR5 ;  /* 0x000000063f2b7899 */ /* 0x000fe20008011405 */
[----:B------:R-:W-:Y:S01]  /*1350*/  IMAD.MOV.U32 R7, RZ, RZ, 0x1 ;  /* 0x00000001ff077424 */ /* 0x000fe200078e00ff */
[----:B------:R-:W-:Y:S01]  /*1360*/  LOP3.LUT R58, R57, 0x80, RZ, 0xc0, !PT ;  /* 0x00000080393a7812 */ /* 0x000fe200078ec0ff */
[----:B--2---:R-:W-:Y:S01]  /*1370*/  IMAD.SHL.U32 R51, R8, 0x100, RZ ;  /* 0x0000010008337824 */ /* 0x004fe200078e00ff */
[----:B------:R-:W-:Y:S01]  /*1380*/  UISETP.LT.AND UP0, UPT, UR43, 0x1, UPT ;  /* 0x000000012b00788c */ /* 0x000fe2000bf01270 */
[----:B------:R-:W-:Y:S01]  /*1390*/  IMAD R5, R6, -0x40, R5 ;  /* 0xffffffc006057824 */ /* 0x000fe200078e0205 */
[----:B------:R-:W-:Y:S01]  /*13a0*/  ULDC UR4, c[0x0][0x284] ;  /* 0x0000a10000047ab9 */ /* 0x000fe20000000800 */
[----:B------:R-:W-:Y:S01]  /*13b0*/  USHF.L.U32 UR42, UR42, 0x8, URZ ;  /* 0x000000082a2a7899 */ /* 0x000fe2000800063f */
[C-C-:B------:R-:W-:Y:S01]  /*13c0*/  SHF.L.U64.HI R55, R8.reuse, 0x3, R9.reuse ;  /* 0x0000000308377819 */ /* 0x140fe20000010209 */
[----:B------:R-:W-:Y:S01]  /*13d0*/  USEL UR47, UR43, 0x1, UP0 ;  /* 0x000000012b2f7887 */ /* 0x000fe20008000000 */
[C---:B------:R-:W-:Y:S01]  /*13e0*/  SHF.L.U64.HI R53, R8.reuse, 0x8, R9 ;  /* 0x0000000808357819 */ /* 0x040fe20000010209 */
[----:B------:R-:W-:Y:S01]  /*13f0*/  IMAD.SHL.U32 R52, R8, 0x8, RZ ;  /* 0x0000000808347824 */ /* 0x000fe200078e00ff */
[-C--:B0-----:R-:W-:Y:S01]  /*1400*/  SHF.L.U32 R3, R3, R54.reuse, RZ ;  /* 0x0000003603037219 */ /* 0x081fe200000006ff */
[----:B------:R-:W-:Y:S01]  /*1410*/  IMAD.SHL.U32 R57, R57, 0x2, RZ ;  /* 0x0000000239397824 */ /* 0x000fe200078e00ff */
[----:B------:R-:W-:Y:S01]  /*1420*/  SHF.L.U32 R54, R7, R54, RZ ;  /* 0x0000003607367219 */ /* 0x000fe200000006ff */
[----:B------:R-:W-:Y:S01]  /*1430*/  VIADD R63, R5, UR4 ;  /* 0x00000004053f7c36 */ /* 0x000fe20008000000 */
[----:B------:R-:W-:Y:S01]  /*1440*/  LOP3.LUT R64, R18, 0x1, RZ, 0xfc, !PT ;  /* 0x0000000112407812 */ /* 0x000fe200078efcff */
[----:B------:R-:W-:Y:S01]  /*1450*/  IMAD.MOV.U32 R49, RZ, RZ, RZ ;  /* 0x000000ffff317224 */ /* 0x000fe200078e00ff */
[----:B------:R-:W-:Y:S01]  /*1460*/  SHF.R.U32.HI R58, RZ, 0x7, R58 ;  /* 0x00000007ff3a7819 */ /* 0x000fe2000001163a */
[----:B------:R-:W-:Y:S01]  /*1470*/  ULOP3.LUT UR44, UR42, 0x2, URZ, 0xfc, !UPT ;  /* 0x000000022a2c7892 */ /* 0x000fe2000f8efc3f */
[----:B------:R-:W-:Y:S01]  /*1480*/  LOP3.LUT R59, RZ, R3, RZ, 0x33, !PT ;  /* 0x00000003ff3b7212 */ /* 0x000fe200078e33ff */
[----:B------:R-:W-:Y:S01]  /*1490*/  ULOP3.LUT UR45, UR42, 0x10, URZ, 0xfc, !UPT ;  /* 0x000000102a2d7892 */ /* 0x000fe2000f8efc3f */
[C---:B------:R-:W-:Y:S01]  /*14a0*/  LOP3.LUT R60, R51.reuse, 0x2, RZ, 0xfc, !PT ;  /* 0x00000002333c7812 */ /* 0x040fe200078efcff */
[----:B------:R-:W-:Y:S01]  /*14b0*/  ULOP3.LUT UR46, UR42, 0x12, URZ, 0xfc, !UPT ;  /* 0x000000122a2e7892 */ /* 0x000fe2000f8efc3f */
[C---:B------:R-:W-:Y:S01]  /*14c0*/  LOP3.LUT R61, R51.reuse, 0x10, RZ, 0xfc, !PT ;  /* 0x00000010333d7812 */ /* 0x040fe200078efcff */
[----:B------:R-:W-:Y:S01]  /*14d0*/  UIADD3 UR47, UR43, -UR47, URZ ;  /* 0x8000002f2b2f7290 */ /* 0x000fe2000fffe03f */
[----:B------:R-:W-:Y:S01]  /*14e0*/  LOP3.LUT R62, R51, 0x12, RZ, 0xfc, !PT ;  /* 0x00000012333e7812 */ /* 0x000fe200078efcff */
[----:B------:R-:W-:Y:S01]  /*14f0*/  UMOV UR38, URZ ;  /* 0x0000003f00267c82 */ /* 0x000fe20008000000 */
[----:B------:R-:W-:-:S09]  /*1500*/  UMOV UR39, URZ ;  /* 0x0000003f00277c82 */ /* 0x000fd20008000000 */
.L_x_82:
[----:B0-----:R-:W0:Y:S01]  /*1510*/  SHFL.IDX PT, R0, R58, RZ, 0x1f ;  /* 0x00001fff3a007589 */ /* 0x001e2200000e0000 */
[----:B------:R-:W1:Y:S01]  /*1520*/  S2UR UR7, SR_CgaCtaId ;  /* 0x00000000000779c3 */ /* 0x000e620000008800 */
[----:B------:R-:W-:Y:S01]  /*1530*/  UMOV UR6, 0x400 ;  /* 0x0000040000067882 */ /* 0x000fe20000000000 */
[----:B0-----:R-:W-:Y:S01]  /*1540*/  R2UR UR4, R0 ;  /* 0x00000000000472ca */ /* 0x001fe200000e0000 */
[----:B-1----:R-:W-:-:S12]  /*1550*/  ULEA UR6, UR7, UR6, 0x18 ;  /* 0x0000000607067291 */ /* 0x002fd8000f8ec03f */
[----:B------:R-:W-:-:S04]  /*1560*/  ULEA.HI UR5, UR4, UR4, URZ, 0x1 ;  /* 0x0000000404057291 */ /* 0x000fc8000f8f083f */
[----:B------:R-:W-:-:S04]  /*1570*/  ULOP3.LUT UR5, UR5, 0x7fffe, URZ, 0xc0, !UPT ;  /* 0x0007fffe05057892 */ /* 0x000fc8000f8ec03f */
[----:B------:R-:W-:-:S03]  /*1580*/  UIADD3 UR5, UR4, -UR5, URZ ;  /* 0x8000000504057290 */ /* 0x000fc6000fffe03f */
[----:B------:R-:W-:Y:S01]  /*1590*/  ULDC UR4, c[0x0][0x28c] ;  /* 0x0000a30000047ab9 */ /* 0x000fe20000000800 */
[----:B------:R-:W-:Y:S01]  /*15a0*/  ULEA UR5, UR5, UR6, 0xd ;  /* 0x0000000605057291 */ /* 0x000fe2000f8e683f */
[----:B------:R-:W-:-:S03]  /*15b0*/  ISETP.LT.AND P0, PT, RZ, UR4, PT ;  /* 0x00000004ff007c0c */ /* 0x000fc6000bf01270 */
[----:B------:R-:W-:-:S04]  /*15c0*/  UIADD3 UR5, UR5, 0x100, URZ ;  /* 0x0000010005057890 */ /* 0x000fc8000fffe03f */
[----:B------:R-:W-:-:S04]  /*15d0*/  USHF.R.U32.HI UR5, URZ, 0x4, UR5 ;  /* 0x000000043f057899 */ /* 0x000fc80008011605 */
[----:B------:R-:W-:-:S04]  /*15e0*/  ULOP3.LUT UR5, UR5, 0x3fff, URZ, 0xc0, !UPT ;  /* 0x00003fff05057892 */ /* 0x000fc8000f8ec03f */
[----:B------:R-:W-:Y:S01]  /*15f0*/  ULOP3.LUT UR48, UR5, 0x10000, URZ, 0xfc, !UPT ;  /* 0x0001000005307892 */ /* 0x000fe2000f8efc3f */
[----:B--2--5:R-:W-:Y:S11]  /*1600*/  @P0 BRA `(.L_x_17) ;  /* 0x0000000000400947 */ /* 0x024ff60003800000 */
[----:B------:R-:W-:Y:S01]  /*1610*/  MOV R0, 0x0 ;  /* 0x0000000000007802 */ /* 0x000fe20000000f00 */
[----:B------:R-:W-:Y:S01]  /*1620*/  ULDC.64 UR4, c[0x4][0x68] ;  /* 0x01001a0000047ab9 */ /* 0x000fe20000000a00 */
[----:B------:R-:W-:Y:S01]  /*1630*/  ULDC.64 UR6, c[0x4][0x8] ;  /* 0x0100020000067ab9 */ /* 0x000fe20000000a00 */
[----:B------:R-:W-:Y:S01]  /*1640*/  IMAD.U32 R4, RZ, RZ, UR4 ;  /* 0x00000004ff047e24 */ /* 0x000fe2000f8e00ff */
[----:B------:R0:W1:Y:S01]  /*1650*/  LDC.64 R14, c[0x4][R0] ;  /* 0x01000000000e7b82 */ /* 0x0000620000000a00 */
[----:B------:R-:W-:Y:S01]  /*1660*/  IMAD.U32 R5, RZ, RZ, UR5 ;  /* 0x00000005ff057e24 */ /* 0x000fe2000f8e00ff */
[----:B------:R-:W-:Y:S01]  /*1670*/  ULDC.64 UR4, c[0x4][0x70] ;  /* 0x01001c0000047ab9 */ /* 0x000fe20000000a00 */
[----:B------:R-:W-:Y:S02]  /*1680*/  IMAD.U32 R10, RZ, RZ, UR6 ;  /* 0x00000006ff0a7e24 */ /* 0x000fe4000f8e00ff */
[----:B------:R-:W-:Y:S02]  /*1690*/  IMAD.U32 R6, RZ, RZ, UR4 ;  /* 0x00000004ff067e24 */ /* 0x000fe4000f8e00ff */
[----:B------:R-:W-:-:S02]  /*16a0*/  IMAD.U32 R7, RZ, RZ, UR5 ;  /* 0x00000005ff077e24 */ /* 0x000fc4000f8e00ff */
[----:B------:R-:W-:Y:S02]  /*16b0*/  IMAD.U32 R11, RZ, RZ, UR7 ;  /* 0x00000007ff0b7e24 */ /* 0x000fe4000f8e00ff */
[----:B------:R-:W-:Y:S02]  /*16c0*/  IMAD.MOV.U32 R8, RZ, RZ, 0x1e1 ;  /* 0x000001e1ff087424 */ /* 0x000fe400078e00ff */
[----:B------:R-:W-:Y:S02]  /*16d0*/  IMAD.MOV.U32 R12, RZ, RZ, 0x1 ;  /* 0x00000001ff0c7424 */ /* 0x000fe400078e00ff */
[----:B0-----:R-:W-:-:S07]  /*16e0*/  IMAD.MOV.U32 R13, RZ, RZ, RZ ;  /* 0x000000ffff0d7224 */ /* 0x001fce00078e00ff */
[----:B------:R-:W-:-:S07]  /*16f0*/  LEPC R20, `(.L_x_17) ;  /* 0x000000001014794e */ /* 0x000fce0000000000 */
[----:B-1---5:R-:W-:Y:S05]  /*1700*/  CALL.ABS.NOINC R14 ;  /* 0x000000000e007343 */ /* 0x022fea0003c00000 */
.L_x_17:
[----:B------:R-:W-:-:S13]  /*1710*/  ISETP.NE.AND P0, PT, R64, 0x3, PT ;  /* 0x000000034000780c */ /* 0x000fda0003f05270 */
[----:B------:R-:W-:Y:S05]  /*1720*/  @!P0 BRA `(.L_x_18) ;  /* 0x0000000000048947 */ /* 0x000fea0003800000 */
[----:B------:R-:W-:Y:S01]  /*1730*/  BPT.TRAP 0x1 ;  /* 0x000000040000795c */ /* 0x000fe20000300000 */
.L_x_18:
[----:B------:R-:W0:Y:S01]  /*1740*/  S2UR UR5, SR_CgaCtaId ;  /* 0x00000000000579c3 */ /* 0x000e220000008800 */
[----:B------:R-:W-:Y:S01]  /*1750*/  UMOV UR4, 0x400 ;  /* 0x0000040000047882 */ /* 0x000fe20000000000 */
[----:B------:R-:W-:Y:S02]  /*1760*/  IMAD.U32 R0, RZ, RZ, UR38 ;  /* 0x00000026ff007e24 */ /* 0x000fe4000f8e00ff */
[----:B------:R-:W-:-:S03]  /*1770*/  IMAD.U32 R3, RZ, RZ, UR39 ;  /* 0x00000027ff037e24 */ /* 0x000fc6000f8e00ff */
[----:B------:R-:W-:Y:S01]  /*1780*/  SHF.L.U32 R0, R0, 0x1f, RZ ;  /* 0x0000001f00007819 */ /* 0x000fe200000006ff */
[----:B0-----:R-:W-:-:S06]  /*1790*/  ULEA UR4, UR5, UR4, 0x18 ;  /* 0x0000000405047291 */ /* 0x001fcc000f8ec03f */
[----:B------:R-:W-:-:S04]  /*17a0*/  IMAD.U32 R6, RZ, RZ, UR4 ;  /* 0x00000004ff067e24 */ /* 0x000fc8000f8e00ff */
[----:B------:R-:W-:-:S04]  /*17b0*/  IMAD R3, R3, 0x8, R6 ;  /* 0x0000000803037824 */ /* 0x000fc800078e0206 */
[----:B------:R0:W1:Y:S01]  /*17c0*/  SYNCS.PHASECHK.TRANS64.TRYWAIT P1, [R3+URZ], R0 ;  /* 0x00000000030075a7 */ /* 0x000062000802017f */
[----:B------:R-:W-:Y:S05]  /*17d0*/  @!P0 BRA `(.L_x_19) ;  /* 0x0000000000048947 */ /* 0x000fea0003800000 */
[----:B------:R-:W-:Y:S01]  /*17e0*/  BPT.TRAP 0x1 ;  /* 0x000000040000795c */ /* 0x000fe20000300000 */
.L_x_19:
[----:B------:R-:W-:-:S05]  /*17f0*/  IMAD.U32 R4, RZ, RZ, UR47 ;  /* 0x0000002fff047e24 */ /* 0x000fca000f8e00ff */
[----:B------:R-:W-:Y:S01]  /*1800*/  ISETP.GE.AND P2, PT, R4, 0x1, PT ;  /* 0x000000010400780c */ /* 0x000fe20003f46270 */
[----:B-1----:R-:W-:-:S12]  /*1810*/  @P1 BRA `(.L_x_20) ;  /* 0x0000000000081947 */ /* 0x002fd80003800000 */
[----:B------:R-:W1:Y:S02]  /*1820*/  SYNCS.PHASECHK.TRANS64.TRYWAIT P1, [R3+URZ], R0 ;  /* 0x00000000030075a7 */ /* 0x000e64000802017f */
[----:B-1----:R-:W-:Y:S05]  /*1830*/  @!P1 BRA `(.L_x_21) ;  /* 0x0000004800b09947 */ /* 0x002fea0003800000 */
.L_x_20:
[----:B------:R-:W-:Y:S05]  /*1840*/  WARPSYNC.ALL ;  /* 0x0000000000007948 */ /* 0x000fea0003800000 */
[----:B------:R-:W-:Y:S01]  /*1850*/  R2UR UR4, R6 ;  /* 0x00000000060472ca */ /* 0x000fe200000e0000 */
[----:B------:R-:W-:Y:S01]  /*1860*/  UIMAD UR6, UR39, 0xc00, UR48 ;  /* 0x00000c00270678a4 */ /* 0x000fe2000f8e0230 */
[----:B------:R-:W-:Y:S01]  /*1870*/  WARPGROUP.ARRIVE ;  /* 0x00000000000079c5 */ /* 0x000fe20000000000 */
[----:B------:R-:W-:Y:S01]  /*1880*/  UMOV UR9, 0x40000040 ;  /* 0x4000004000097882 */ /* 0x000fe20000000000 */
[----:B------:R-:W-:Y:S01]  /*1890*/  UMOV UR11, 0x40000040 ;  /* 0x40000040000b7882 */ /* 0x000fe20000000000 */
[----:B------:R-:W-:-:S02]  /*18a0*/  UIADD3 UR7, UR6, 0x400, URZ ;  /* 0x0000040006077890 */ /* 0x000fc4000fffe03f */
[----:B------:R-:W-:Y:S02]  /*18b0*/  UIADD3 UR12, UR6, 0x800, URZ ;  /* 0x00000800060c7890 */ /* 0x000fe4000fffe03f */
[----:B------:R-:W-:-:S04]  /*18c0*/  UMOV UR8, UR6 ;  /* 0x0000000600087c82 */ /* 0x000fc80008000000 */
[----:B------:R-:W-:-:S04]  /*18d0*/  UIADD3 UR4, UR4, 0x30100, URZ ;  /* 0x0003010004047890 */ /* 0x000fc8000fffe03f */
[----:B------:R-:W-:-:S04]  /*18e0*/  USHF.R.U32.HI UR4, URZ, 0x4, UR4 ;  /* 0x000000043f047899 */ /* 0x000fc80008011604 */
[----:B------:R-:W-:-:S04]  /*18f0*/  ULOP3.LUT UR4, UR4, 0x3fff, URZ, 0xc0, !UPT ;  /* 0x00003fff04047892 */ /* 0x000fc8000f8ec03f */
[----:B------:R-:W-:-:S04]  /*1900*/  ULOP3.LUT UR4, UR4, 0x10000, URZ, 0xfc, !UPT ;  /* 0x0001000004047892 */ /* 0x000fc8000f8efc3f */
[----:B------:R-:W-:-:S07]  /*1910*/  ULEA UR5, UR39, UR4, 0x7 ;  /* 0x0000000427057291 */ /* 0x000fce000f8e383f */
[----:B------:R-:W-:Y:S02]  /*1920*/  UMOV UR10, UR5 ;  /* 0x00000005000a7c82 */ /* 0x000fe40008000000 */
[----:B------:R-:W-:Y:S01]  /*1930*/  HGMMA.64x16x16.F32 R40, gdesc[UR8], RZ, !UPT, gsb0 ;  /* 0x00200000082879f0 */ /* 0x000fe2000c0008ff */
[----:B------:R-:W-:Y:S01]  /*1940*/  UMOV UR8, UR7 ;  /* 0x0000000700087c82 */ /* 0x000fe20008000000 */
[----:B------:R-:W-:Y:S01]  /*1950*/  UMOV UR9, 0x40000040 ;  /* 0x4000004000097882 */ /* 0x000fe20000000000 */
[----:B------:R-:W-:Y:S01]  /*1960*/  UIADD3 UR7, UR6, 0x402, URZ ;  /* 0x0000040206077890 */ /* 0x000fe2000fffe03f */
[----:B------:R-:W-:Y:S02]  /*1970*/  WARPGROUP.DEPBAR.LE gsb0, 0x0 ;  /* 0x00008000000079c5 */ /* 0x000fe40000010000 */
[----:B------:R-:W-:-:S06]  /*1980*/  WARPGROUP.ARRIVE ;  /* 0x00000000000079c5 */ /* 0x000fcc0000000000 */
[----:B------:R-:W-:Y:S01]  /*1990*/  HGMMA.64x16x16.F32 R32, gdesc[UR8], RZ, !UPT, gsb0 ;  /* 0x00200000082079f0 */ /* 0x000fe2000c0008ff */
[----:B------:R-:W-:Y:S01]  /*19a0*/  UMOV UR8, UR12 ;  /* 0x0000000c00087c82 */ /* 0x000fe20008000000 */
[----:B------:R-:W-:Y:S01]  /*19b0*/  UMOV UR9, 0x40000040 ;  /* 0x4000004000097882 */ /* 0x000fe20000000000 */
[----:B------:R-:W-:Y:S01]  /*19c0*/  UIADD3 UR12, UR6, 0x802, URZ ;  /* 0x00000802060c7890 */ /* 0x000fe2000fffe03f */
[----:B------:R-:W-:Y:S02]  /*19d0*/  WARPGROUP.DEPBAR.LE gsb0, 0x0 ;  /* 0x00008000000079c5 */ /* 0x000fe40000010000 */
[----:B------:R-:W-:-:S06]  /*19e0*/  WARPGROUP.ARRIVE ;  /* 0x00000000000079c5 */ /* 0x000fcc0000000000 */
[----:B------:R-:W-:Y:S01]  /*19f0*/  HGMMA.64x16x16.F32 R24, gdesc[UR8], RZ, !UPT, gsb0 ;  /* 0x00200000081879f0 */ /* 0x000fe2000c0008ff */
[----:B------:R-:W-:Y:S02]  /*1a00*/  UIADD3 UR8, UR6, 0x2, URZ ;  /* 0x0000000206087890 */ /* 0x000fe4000fffe03f */
[----:B------:R-:W-:Y:S01]  /*1a10*/  UIADD3 UR10, UR5, 0x2, URZ ;  /* 0x00000002050a7890 */ /* 0x000fe2000fffe03f */
[----:B------:R-:W-:Y:S01]  /*1a20*/  UMOV UR9, 0x40000040 ;  /* 0x4000004000097882 */ /* 0x000fe20000000000 */
[----:B------:R-:W-:Y:S01]  /*1a30*/  UMOV UR11, 0x40000040 ;  /* 0x40000040000b7882 */ /* 0x000fe20000000000 */
[----:B------:R-:W-:Y:S02]  /*1a40*/  WARPGROUP.DEPBAR.LE gsb0, 0x0 ;  /* 0x00008000000079c5 */ /* 0x000fe40000010000 */
[----:B------:R-:W-:-:S06]  /*1a50*/  WARPGROUP.ARRIVE ;  /* 0x00000000000079c5 */ /* 0x000fcc0000000000 */
[----:B------:R-:W-:Y:S01]  /*1a60*/  HGMMA.64x16x16.F32 R40, gdesc[UR8], R40, gsb0 ;  /* 0x00200000082879f0 */ /* 0x000fe20008000828 */
[----:B------:R-:W-:Y:S01]  /*1a70*/  UMOV UR8, UR7 ;  /* 0x0000000700087c82 */ /* 0x000fe20008000000 */
[----:B------:R-:W-:Y:S01]  /*1a80*/  UMOV UR9, 0x40000040 ;  /* 0x4000004000097882 */ /* 0x000fe20000000000 */
[----:B------:R-:W-:Y:S01]  /*1a90*/  UIADD3 UR7, UR6, 0x404, URZ ;  /* 0x0000040406077890 */ /* 0x000fe2000fffe03f */
        /* <DEDUP_REMOVED lines=26> */
[----:B------:R-:W-:Y:S02]  /*1c40*/  UIADD3 UR8, UR6, 0x6, URZ ;  /* 0x0000000606087890 */ /* 0x000fe4000fffe03f */
[----:B------:R-:W-:Y:S01]  /*1c50*/  UIADD3 UR10, UR5, 0x6, URZ ;  /* 0x00000006050a7890 */ /* 0x000fe2000fffe03f */
[----:B------:R-:W-:Y:S01]  /*1c60*/  UMOV UR9, 0x40000040 ;  /* 0x4000004000097882 */ /* 0x000fe20000000000 */
[----:B------:R-:W-:Y:S01]  /*1c70*/  UMOV UR11, 0x40000040 ;  /* 0x40000040000b7882 */ /* 0x000fe20000000000 */
[----:B------:R-:W-:Y:S02]  /*1c80*/  UIADD3 UR5, UR6, 0x406, URZ ;  /* 0x0000040606057890 */ /* 0x000fe4000fffe03f */
[----:B------:R-:W-:Y:S01]  /*1c90*/  UIADD3 UR6, UR6, 0x806, URZ ;  /* 0x0000080606067890 */ /* 0x000fe2000fffe03f */
        /* <DEDUP_REMOVED lines=12> */
[----:B------:R-:W-:Y:S03]  /*1d60*/  HGMMA.64x16x16.F32 R24, gdesc[UR8], R24, gsb0 ;  /* 0x00200000081879f0 */ /* 0x000fe60008000818 */
[----:B------:R-:W-:Y:S02]  /*1d70*/  WARPGROUP.DEPBAR.LE gsb0, 0x0 ;  /* 0x00008000000079c5 */ /* 0x000fe40000010000 */
[----:B------:R-:W-:Y:S05]  /*1d80*/  @!P2 BRA `(.L_x_22) ;  /* 0x0000000400e8a947 */ /* 0x000fea0003800000 */
[----:B------:R-:W-:Y:S01]  /*1d90*/  UIADD3 UR5, UR39, 0x1, URZ ;  /* 0x0000000127057890 */ /* 0x000fe2000fffe03f */
[----:B01----:R-:W-:Y:S02]  /*1da0*/  IMAD.U32 R0, RZ, RZ, UR47 ;  /* 0x0000002fff007e24 */ /* 0x003fe4000f8e00ff */
[----:B------:R-:W-:Y:S01]  /*1db0*/  IMAD.U32 R3, RZ, RZ, UR39 ;  /* 0x00000027ff037e24 */ /* 0x000fe2000f8e00ff */
[----:B------:R-:W-:-:S04]  /*1dc0*/  UISETP.NE.AND UP0, UPT, UR5, 0x4, UPT ;  /* 0x000000040500788c */ /* 0x000fc8000bf05270 */
[----:B------:R-:W-:Y:S02]  /*1dd0*/  USEL UR6, URZ, 0x1, UP0 ;  /* 0x000000013f067887 */ /* 0x000fe40008000000 */
[----:B------:R-:W-:Y:S02]  /*1de0*/  USEL UR5, UR5, URZ, UP0 ;  /* 0x0000003f05057287 */ /* 0x000fe40008000000 */
[----:B------:R-:W-:-:S06]  /*1df0*/  ULOP3.LUT UR6, UR38, UR6, URZ, 0x3c, !UPT ;  /* 0x0000000626067292 */ /* 0x000fcc000f8e3c3f */
[----:B------:R-:W-:-:S07]  /*1e00*/  IMAD.U32 R7, RZ, RZ, UR6 ;  /* 0x00000006ff077e24 */ /* 0x000fce000f8e00ff */
.L_x_29:
[----:B------:R-:W-:Y:S05]  /*1e10*/  @!P0 BRA `(.L_x_23) ;  /* 0x0000000000048947 */ /* 0x000fea0003800000 */
[----:B------:R-:W-:Y:S01]  /*1e20*/  BPT.TRAP 0x1 ;  /* 0x000000040000795c */ /* 0x000fe20000300000 */
.L_x_23:
[----:B------:R-:W0:Y:S01]  /*1e30*/  S2UR UR7, SR_CgaCtaId ;  /* 0x00000000000779c3 */ /* 0x000e220000008800 */
[----:B------:R-:W-:Y:S01]  /*1e40*/  UMOV UR6, 0x400 ;  /* 0x0000040000067882 */ /* 0x000fe20000000000 */
[----:B------:R-:W-:Y:S01]  /*1e50*/  IMAD.U32 R5, RZ, RZ, UR5 ;  /* 0x00000005ff057e24 */ /* 0x000fe2000f8e00ff */
[----:B------:R-:W-:Y:S01]  /*1e60*/  SHF.L.U32 R4, R7, 0x1f, RZ ;  /* 0x0000001f07047819 */ /* 0x000fe200000006ff */
[----:B0-----:R-:W-:-:S06]  /*1e70*/  ULEA UR6, UR7, UR6, 0x18 ;  /* 0x0000000607067291 */ /* 0x001fcc000f8ec03f */
[----:B------:R-:W-:-:S04]  /*1e80*/  IMAD.U32 R6, RZ, RZ, UR6 ;  /* 0x00000006ff067e24 */ /* 0x000fc8000f8e00ff */
[----:B------:R-:W-:-:S04]  /*1e90*/  IMAD R5, R5, 0x8, R6 ;  /* 0x0000000805057824 */ /* 0x000fc800078e0206 */
[----:B------:R0:W1:Y:S01]  /*1ea0*/  SYNCS.PHASECHK.TRANS64.TRYWAIT P1, [R5+URZ], R4 ;  /* 0x00000004050075a7 */ /* 0x000062000802017f */
[----:B------:R-:W-:Y:S05]  /*1eb0*/  @!P0 BRA `(.L_x_24) ;  /* 0x0000000000048947 */ /* 0x000fea0003800000 */
[----:B------:R-:W-:Y:S01]  /*1ec0*/  BPT.TRAP 0x1 ;  /* 0x000000040000795c */ /* 0x000fe20000300000 */
.L_x_24:
[----:B-1----:R-:W-:Y:S05]  /*1ed0*/  @P1 BRA `(.L_x_25) ;  /* 0x0000000000081947 */ /* 0x002fea0003800000 */
[----:B------:R-:W1:Y:S02]  /*1ee0*/  SYNCS.PHASECHK.TRANS64.TRYWAIT P1, [R5+URZ], R4 ;  /* 0x00000004050075a7 */ /* 0x000e64000802017f */
[----:B-1----:R-:W-:Y:S05]  /*1ef0*/  @!P1 BRA `(.L_x_26) ;  /* 0x0000004400149947 */ /* 0x002fea0003800000 */
.L_x_25:
[----:B------:R-:W-:Y:S01]  /*1f00*/  ULEA UR7, UR5, UR4, 0x7 ;  /* 0x0000000405077291 */ /* 0x000fe2000f8e383f */
[----:B------:R-:W-:Y:S01]  /*1f10*/  WARPGROUP.ARRIVE ;  /* 0x00000000000079c5 */ /* 0x000fe20000000000 */
[----:B------:R-:W-:Y:S01]  /*1f20*/  UIMAD UR6, UR5, 0xc00, UR48 ;  /* 0x00000c00050678a4 */ /* 0x000fe2000f8e0230 */
[----:B------:R-:W-:Y:S01]  /*1f30*/  UMOV UR11, 0x40000040 ;  /* 0x40000040000b7882 */ /* 0x000fe20000000000 */
[----:B------:R-:W-:Y:S02]  /*1f40*/  UMOV UR9, 0x40000040 ;  /* 0x4000004000097882 */ /* 0x000fe40000000000 */
[----:B------:R-:W-:Y:S01]  /*1f50*/  UIADD3 UR12, UR6, 0x400, URZ ;  /* 0x00000400060c7890 */ /* 0x000fe2000fffe03f */
[----:B------:R-:W-:Y:S02]  /*1f60*/  UMOV UR10, UR7 ;  /* 0x00000007000a7c82 */ /* 0x000fe40008000000 */
[----:B------:R-:W-:Y:S01]  /*1f70*/  UMOV UR8, UR6 ;  /* 0x0000000600087c82 */ /* 0x000fe20008000000 */
[----:B------:R-:W-:Y:S01]  /*1f80*/  UIADD3 UR13, UR6, 0x800, URZ ;  /* 0x00000800060d7890 */ /* 0x000fe2000fffe03f */
[----:B------:R-:W-:Y:S01]  /*1f90*/  HGMMA.64x16x16.F32 R40, gdesc[UR8], R40, gsb0 ;  /* 0x00200000082879f0 */ /* 0x000fe20008000828 */
[----:B------:R-:W-:Y:S01]  /*1fa0*/  UMOV UR9, 0x40000040 ;  /* 0x4000004000097882 */ /* 0x000fe20000000000 */
[----:B------:R-:W-:Y:S01]  /*1fb0*/  UMOV UR8, UR12 ;  /* 0x0000000c00087c82 */ /* 0x000fe20008000000 */
[----:B------:R-:W-:Y:S01]  /*1fc0*/  UIADD3 UR12, UR6, 0x402, URZ ;  /* 0x00000402060c7890 */ /* 0x000fe2000fffe03f */
[----:B------:R-:W-:-:S02]  /*1fd0*/  WARPGROUP.DEPBAR.LE gsb0, 0x0 ;  /* 0x00008000000079c5 */ /* 0x000fc40000010000 */
        /* <DEDUP_REMOVED lines=65> */
[----:B------:R-:W-:Y:S01]  /*23f0*/  BPT.TRAP 0x1 ;  /* 0x000000040000795c */ /* 0x000fe20000300000 */
.L_x_27:
[----:B------:R-:W-:-:S13]  /*2400*/  ISETP.NE.AND P1, PT, R22, RZ, PT ;  /* 0x000000ff1600720c */ /* 0x000fda0003f25270 */
[----:B01----:R-:W-:-:S04]  /*2410*/  @P1 IMAD R4, R3, 0x8, R6 ;  /* 0x0000000803041824 */ /* 0x003fc800078e0206 */
[----:B------:R-:W-:-:S05]  /*2420*/  @P1 VIADD R4, R4, 0x20 ;  /* 0x0000002004041836 */ /* 0x000fca0000000000 */
[----:B------:R-:W-:-:S04]  /*2430*/  @P1 PRMT R4, R19, 0x654, R4 ;  /* 0x0000065413041816 */ /* 0x000fc80000000004 */
[----:B------:R0:W-:Y:S01]  /*2440*/  @P1 SYNCS.ARRIVE.TRANS64.RED.A1T0 RZ, [R4+URZ], RZ ;  /* 0x000000ff04ff19a7 */ /* 0x0001e2000810043f */
[----:B------:R-:W-:-:S13]  /*2450*/  ISETP.GT.U32.AND P1, PT, R18, 0x1, PT ;  /* 0x000000011200780c */ /* 0x000fda0003f24070 */
[----:B0-----:R-:W-:Y:S05]  /*2460*/  @P1 BRA `(.L_x_28) ;  /* 0x0000000000041947 */ /* 0x001fea0003800000 */
[----:B------:R-:W-:Y:S01]  /*2470*/  BPT.TRAP 0x1 ;  /* 0x000000040000795c */ /* 0x000fe20000300000 */
.L_x_28:
[----:B------:R-:W-:Y:S01]  /*2480*/  UIADD3 UR5, UR5, 0x1, URZ ;  /* 0x0000000105057890 */ /* 0x000fe2000fffe03f */
[C---:B------:R-:W-:Y:S01]  /*2490*/  ISETP.GT.AND P2, PT, R0.reuse, 0x1, PT ;  /* 0x000000010000780c */ /* 0x040fe20003f44270 */
[----:B------:R-:W-:Y:S02]  /*24a0*/  VIADD R3, R3, 0x1 ;  /* 0x0000000103037836 */ /* 0x000fe40000000000 */
[----:B------:R-:W-:Y:S01]  /*24b0*/  UISETP.NE.AND UP0, UPT, UR5, 0x4, UPT ;  /* 0x000000040500788c */ /* 0x000fe2000bf05270 */
[----:B------:R-:W-:Y:S02]  /*24c0*/  VIADD R0, R0, 0xffffffff ;  /* 0xffffffff00007836 */ /* 0x000fe40000000000 */
[C---:B------:R-:W-:Y:S01]  /*24d0*/  ISETP.NE.AND P1, PT, R3.reuse, 0x4, PT ;  /* 0x000000040300780c */ /* 0x040fe20003f25270 */
[----:B------:R-:W-:Y:S02]  /*24e0*/  USEL UR6, URZ, 0x1, UP0 ;  /* 0x000000013f067887 */ /* 0x000fe40008000000 */
[----:B------:R-:W-:Y:S01]  /*24f0*/  USEL UR5, UR5, URZ, UP0 ;  /* 0x0000003f05057287 */ /* 0x000fe20008000000 */
[----:B------:R-:W-:-:S03]  /*2500*/  SEL R3, R3, RZ, P1 ;  /* 0x000000ff03037207 */ /* 0x000fc60000800000 */
[----:B------:R-:W-:Y:S01]  /*2510*/  LOP3.LUT R7, R7, UR6, RZ, 0x3c, !PT ;  /* 0x0000000607077c12 */ /* 0x000fe2000f8e3cff */
[----:B------:R-:W-:Y:S07]  /*2520*/  @P2 BRA `(.L_x_29) ;  /* 0xfffffff800382947 */ /* 0x000fee000383ffff */
.L_x_22:
[----:B01----:R-:W0:Y:S02]  /*2530*/  LDC R0, c[0x0][0x28c] ;  /* 0x0000a300ff007b82 */ /* 0x003e240000000800 */
[----:B0-----:R-:W-:-:S13]  /*2540*/  ISETP.GE.AND P1, PT, R0, 0x1, PT ;  /* 0x000000010000780c */ /* 0x001fda0003f26270 */
[----:B------:R-:W-:Y:S05]  /*2550*/  @!P1 BRA `(.L_x_30) ;  /* 0x0000000000389947 */ /* 0x000fea0003800000 */
[----:B------:R-:W-:Y:S05]  /*2560*/  @!P0 BRA `(.L_x_31) ;  /* 0x0000000000048947 */ /* 0x000fea0003800000 */
[----:B------:R-:W-:Y:S01]  /*2570*/  BPT.TRAP 0x1 ;  /* 0x000000040000795c */ /* 0x000fe20000300000 */
.L_x_31:
[----:B------:R-:W-:-:S13]  /*2580*/  ISETP.NE.AND P0, PT, R22, RZ, PT ;  /* 0x000000ff1600720c */ /* 0x000fda0003f05270 */
[----:B------:R-:W-:-:S05]  /*2590*/  VOTEU.ANY UP0, P0 ;  /* 0x00000000003f7886 */ /* 0x000fca0000000100 */
[----:B------:R-:W-:-:S06]  /*25a0*/  @UP0 UIADD3 UR4, UR47, UR39, URZ ;  /* 0x000000272f040290 */ /* 0x000fcc000fffe03f */
[----:B------:R-:W-:-:S04]  /*25b0*/  IMAD.U32 R0, RZ, RZ, UR4 ;  /* 0x00000004ff007e24 */ /* 0x000fc8000f8e00ff */
[----:B------:R-:W-:-:S05]  /*25c0*/  @P0 IMAD.SHL.U32 R0, R0, 0x8, RZ ;  /* 0x0000000800000824 */ /* 0x000fca00078e00ff */
[----:B------:R-:W-:-:S04]  /*25d0*/  @P0 LOP3.LUT R0, R0, 0x18, RZ, 0xc0, !PT ;  /* 0x0000001800000812 */ /* 0x000fc800078ec0ff */
[----:B------:R-:W-:-:S04]  /*25e0*/  @P0 IADD3 R0, R6, 0x20, R0 ;  /* 0x0000002006000810 */ /* 0x000fc80007ffe000 */
[----:B------:R-:W-:-:S04]  /*25f0*/  @P0 PRMT R0, R19, 0x654, R0 ;  /* 0x0000065413000816 */ /* 0x000fc80000000000 */
[----:B------:R0:W-:Y:S01]  /*2600*/  @P0 SYNCS.ARRIVE.TRANS64.RED.A1T0 RZ, [R0+URZ], RZ ;  /* 0x000000ff00ff09a7 */ /* 0x0001e2000810043f */
[----:B------:R-:W-:-:S13]  /*2610*/  ISETP.GT.U32.AND P0, PT, R18, 0x1, PT ;  /* 0x000000011200780c */ /* 0x000fda0003f04070 */
[----:B0-----:R-:W-:Y:S05]  /*2620*/  @P0 BRA `(.L_x_30) ;  /* 0x0000000000040947 */ /* 0x001fea0003800000 */
[----:B------:R-:W-:Y:S01]  /*2630*/  BPT.TRAP 0x1 ;  /* 0x000000040000795c */ /* 0x000fe20000300000 */
.L_x_30:
[----:B------:R-:W-:Y:S01]  /*2640*/  UIADD3 UR39, UR43, UR39, URZ ;  /* 0x000000272b277290 */ /* 0x000fe2000fffe03f */
[----:B------:R-:W-:Y:S01]  /*2650*/  IMAD.SHL.U32 R3, R66, 0x10, RZ ;  /* 0x0000001042037824 */ /* 0x000fe200078e00ff */
[----:B------:R-:W-:Y:S01]  /*2660*/  ULDC UR10, c[0x0][0x288] ;  /* 0x0000a200000a7ab9 */ /* 0x000fe20000000800 */
[----:B------:R-:W-:Y:S01]  /*2670*/  SHF.R.S32.HI R9, RZ, 0x1f, R65 ;  /* 0x0000001fff097819 */ /* 0x000fe20000011441 */
[----:B------:R-:W-:Y:S01]  /*2680*/  USHF.R.U32.HI UR4, URZ, 0x2, UR39 ;  /* 0x000000023f047899 */ /* 0x000fe20008011627 */
[----:B------:R-:W-:Y:S01]  /*2690*/  IMAD R10, R67, 0x180, RZ ;  /* 0x00000180430a7824 */ /* 0x000fe200078e02ff */
[C---:B------:R-:W-:Y:S01]  /*26a0*/  LOP3.LUT R12, R3.reuse, 0x6, R57, 0xf8, !PT ;  /* 0x00000006030c7812 */ /* 0x040fe200078ef839 */
[----:B------:R-:W-:Y:S01]  /*26b0*/  ULDC.64 UR6, c[0x0][0x5d0] ;  /* 0x0001740000067ab9 */ /* 0x000fe20000000a00 */
[----:B------:R-:W-:Y:S01]  /*26c0*/  ULOP3.LUT UR4, UR4, 0x1, URZ, 0xc0, !UPT ;  /* 0x0000000104047892 */ /* 0x000fe2000f8ec03f */
[----:B------:R-:W-:Y:S01]  /*26d0*/  ISETP.GE.AND P0, PT, R3, UR10, PT ;  /* 0x0000000a03007c0c */ /* 0x000fe2000bf06270 */
[----:B------:R-:W-:Y:S01]  /*26e0*/  ULDC UR11, c[0x0][0x284] ;  /* 0x0000a100000b7ab9 */ /* 0x000fe20000000800 */
[----:B------:R-:W-:Y:S01]  /*26f0*/  SHF.R.S32.HI R13, RZ, 0x1f, R12 ;  /* 0x0000001fff0d7819 */ /* 0x000fe2000001140c */
[----:B------:R-:W-:Y:S01]  /*2700*/  IMAD R0, R9, UR6, RZ ;  /* 0x0000000609007c24 */ /* 0x000fe2000f8e02ff */
[----:B------:R-:W-:Y:S01]  /*2710*/  UISETP.GT.U32.AND UP1, UPT, UR39, 0x3, UPT ;  /* 0x000000032700788c */ /* 0x000fe2000bf24070 */
[----:B------:R-:W-:Y:S01]  /*2720*/  ISETP.GE.OR P0, PT, R10, UR11, P0 ;  /* 0x0000000b0a007c0c */ /* 0x000fe20008706670 */
[----:B------:R-:W-:Y:S01]  /*2730*/  UISETP.NE.U32.AND UP0, UPT, UR4, 0x1, UPT ;  /* 0x000000010400788c */ /* 0x000fe2000bf05070 */
[C---:B------:R-:W-:Y:S01]  /*2740*/  IMAD R7, R65.reuse, UR7, R0 ;  /* 0x0000000741077c24 */ /* 0x040fe2000f8e0200 */
[----:B------:R-:W-:Y:S01]  /*2750*/  UISETP.LT.U32.AND UP1, UPT, UR43, 0x4, UP1 ;  /* 0x000000042b00788c */ /* 0x000fe20008f21070 */
[----:B------:R-:W-:Y:S01]  /*2760*/  IMAD.WIDE.U32 R4, R65, UR6, R12 ;  /* 0x0000000641047c25 */ /* 0x000fe2000f8e000c */
[----:B------:R-:W-:Y:S01]  /*2770*/  UISETP.GT.U32.AND UP0, UPT, UR43, 0x3, !UP0 ;  /* 0x000000032b00788c */ /* 0x000fe2000c704070 */
[----:B------:R-:W-:-:S02]  /*2780*/  ULDC.64 UR8, c[0x0][0x5c8] ;  /* 0x0001720000087ab9 */ /* 0x000fc40000000a00 */
[----:B------:R-:W-:Y:S01]  /*2790*/  IMAD.WIDE R20, R67, 0x180, R48 ;  /* 0x0000018043147825 */ /* 0x000fe200078e0230 */
[----:B------:R-:W-:Y:S02]  /*27a0*/  USEL UR5, URZ, 0x1, !UP1 ;  /* 0x000000013f057887 */ /* 0x000fe4000c800000 */
[----:B------:R-:W-:Y:S01]  /*27b0*/  USEL UR4, URZ, 0x1, !UP0 ;  /* 0x000000013f047887 */ /* 0x000fe2000c000000 */
[----:B------:R-:W-:Y:S01]  /*27c0*/  IMAD.IADD R5, R5, 0x1, R7 ;  /* 0x0000000105057824 */ /* 0x000fe200078e0207 */
[----:B------:R-:W-:Y:S01]  /*27d0*/  ULOP3.LUT UR39, UR39, 0x3, URZ, 0xc0, !UPT ;  /* 0x0000000327277892 */ /* 0x000fe2000f8ec03f */
[----:B------:R-:W-:Y:S01]  /*27e0*/  IMAD R7, R21, UR8, RZ ;  /* 0x0000000815077c24 */ /* 0x000fe2000f8e02ff */
[----:B------:R-:W-:Y:S01]  /*27f0*/  ULOP3.LUT UR38, UR4, UR38, UR5, 0x96, !UPT ;  /* 0x0000002604267292 */ /* 0x000fe2000f8e9605 */
[----:B------:R-:W-:-:S04]  /*2800*/  IMAD.WIDE.U32 R66, R20, UR8, R4 ;  /* 0x0000000814427c25 */ /* 0x000fc8000f8e0004 */
[----:B------:R-:W-:Y:S02]  /*2810*/  IMAD R7, R20, UR9, R7 ;  /* 0x0000000914077c24 */ /* 0x000fe4000f8e0207 */
[----:B------:R-:W-:Y:S01]  /*2820*/  IMAD.MOV.U32 R0, RZ, RZ, -0x1 ;  /* 0xffffffffff007424 */ /* 0x000fe200078e00ff */
[----:B------:R-:W-:Y:S06]  /*2830*/  @P0 BRA `(.L_x_32) ;  /* 0x0000001c00d80947 */ /* 0x000fec0003800000 */
[----:B-----5:R-:W-:Y:S01]  /*2840*/  FSETP.NEU.AND P1, PT, R50, RZ, PT ;  /* 0x000000ff3200720b */ /* 0x020fe20003f2d000 */
[----:B------:R-:W-:Y:S01]  /*2850*/  IMAD.IADD R10, R63, 0x1, -R10 ;  /* 0x000000013f0a7824 */ /* 0x000fe200078e0a0a */
[----:B------:R-:W-:Y:S01]  /*2860*/  BSSY B0, `(.L_x_32) ;  /* 0x00001f3000007945 */ /* 0x000fe20003800000 */
[----:B------:R-:W-:Y:S02]  /*2870*/  IMAD.IADD R3, R56, 0x1, -R3 ;  /* 0x0000000138037824 */ /* 0x000fe400078e0a03 */
[----:B------:R-:W-:Y:S01]  /*2880*/  IMAD.IADD R77, R67, 0x1, R7 ;  /* 0x00000001434d7824 */ /* 0x000fe200078e0207 */
[----:B------:R-:W-:-:S04]  /*2890*/  ISETP.GT.AND P0, PT, R10, RZ, PT ;  /* 0x000000ff0a00720c */ /* 0x000fc80003f04270 */
[----:B------:R-:W-:-:S03]  /*28a0*/  ISETP.GT.AND P2, PT, R3, RZ, P0 ;  /* 0x000000ff0300720c */ /* 0x000fc60000744270 */
[----:B------:R-:W-:Y:S10]  /*28b0*/  @!P1 BRA `(.L_x_33) ;  /* 0x0000001400909947 */ /* 0x000ff40003800000 */
[----:B------:R-:W0:Y:S01]  /*28c0*/  LDC.64 R70, c[0x0][0x5b8] ;  /* 0x00016e00ff467b82 */ /* 0x000e220000000a00 */
[----:B------:R-:W-:-:S07]  /*28d0*/  ULDC.64 UR4, c[0x0][0x5c0] ;  /* 0x0001700000047ab9 */ /* 0x000fce0000000a00 */
[----:B------:R-:W1:Y:S08]  /*28e0*/  LDC.64 R78, c[0x0][0x5b0] ;  /* 0x00016c00ff4e7b82 */ /* 0x000e700000000a00 */
[----:B------:R-:W2:Y:S01]  /*28f0*/  LDC.64 R74, c[0x0][0x5a8] ;  /* 0x00016a00ff4a7b82 */ /* 0x000ea20000000a00 */
[-C--:B0-----:R-:W-:Y:S02]  /*2900*/  IMAD R4, R9, R70.reuse, RZ ;  /* 0x0000004609047224 */ /* 0x081fe400078e02ff */
[----:B------:R-:W-:-:S04]  /*2910*/  IMAD.WIDE.U32 R68, R65, R70, R12 ;  /* 0x0000004641447225 */ /* 0x000fc800078e000c */
[----:B------:R-:W-:Y:S02]  /*2920*/  IMAD R71, R65, R71, R4 ;  /* 0x0000004741477224 */ /* 0x000fe400078e0204 */
[-C--:B-1----:R-:W-:Y:S02]  /*2930*/  IMAD R4, R21, R78.reuse, RZ ;  /* 0x0000004e15047224 */ /* 0x082fe400078e02ff */
[----:B------:R-:W-:Y:S02]  /*2940*/  IMAD.IADD R9, R69, 0x1, R71 ;  /* 0x0000000145097824 */ /* 0x000fe400078e0247 */
[----:B------:R-:W-:Y:S02]  /*2950*/  IMAD.MOV.U32 R8, RZ, RZ, R68 ;  /* 0x000000ffff087224 */ /* 0x000fe400078e0044 */
[C---:B------:R-:W-:Y:S02]  /*2960*/  IMAD R73, R20.reuse, R79, R4 ;  /* 0x0000004f14497224 */ /* 0x040fe400078e0204 */
[----:B------:R-:W-:-:S04]  /*2970*/  IMAD.WIDE.U32 R6, R20, R78, R8 ;  /* 0x0000004e14067225 */ /* 0x000fc800078e0008 */
[----:B------:R-:W-:Y:S01]  /*2980*/  IMAD.IADD R5, R7, 0x1, R73 ;  /* 0x0000000107057824 */ /* 0x000fe200078e0249 */
[----:B--2---:R-:W-:-:S04]  /*2990*/  LEA R4, P1, R6, R74, 0x1 ;  /* 0x0000004a06047211 */ /* 0x004fc800078208ff */
[----:B------:R-:W-:-:S05]  /*29a0*/  LEA.HI.X R5, R6, R75, R5, 0x1, P1 ;  /* 0x0000004b06057211 */ /* 0x000fca00008f0c05 */
[----:B------:R-:W2:Y:S01]  /*29b0*/  @P2 LDG.E.LTC128B.U16 R11, desc[UR50][R4.64] ;  /* 0x00000032040b2981 */ /* 0x000ea2000c1e1520 */
[----:B------:R-:W-:Y:S01]  /*29c0*/  LEA R6, P1, R66, UR4, 0x1 ;  /* 0x0000000442067c11 */ /* 0x000fe2000f8208ff */
[----:B------:R-:W-:Y:S01]  /*29d0*/  IMAD.WIDE.U32 R14, R20, R78, R12 ;  /* 0x0000004e140e7225 */ /* 0x000fe200078e000c */
[----:B------:R-:W-:Y:S01]  /*29e0*/  ISETP.GT.AND P3, PT, R3, 0x1, P0 ;  /* 0x000000010300780c */ /* 0x000fe20000764270 */
[----:B------:R-:W-:Y:S02]  /*29f0*/  BSSY B1, `(.L_x_34) ;  /* 0x0000010000017945 */ /* 0x000fe40003800000 */
[----:B------:R-:W-:Y:S02]  /*2a00*/  IMAD.IADD R15, R73, 0x1, R15 ;  /* 0x00000001490f7824 */ /* 0x000fe400078e020f */
[----:B------:R-:W-:-:S04]  /*2a10*/  IMAD.WIDE.U32 R14, R65, R70, R14 ;  /* 0x00000046410e7225 */ /* 0x000fc800078e000e */
[----:B------:R-:W-:Y:S02]  /*2a20*/  IMAD.IADD R15, R71, 0x1, R15 ;  /* 0x00000001470f7824 */ /* 0x000fe400078e020f */
[----:B--2---:R-:W-:-:S05]  /*2a30*/  HADD2.F32 R7, -RZ, R11.H0_H0 ;  /* 0x2000000bff077230 */ /* 0x004fca0000004100 */
[----:B------:R-:W-:-:S04]  /*2a40*/  FMUL R7, R7, R50 ;  /* 0x0000003207077220 */ /* 0x000fc80000400000 */
[----:B------:R-:W-:-:S05]  /*2a50*/  FFMA R7, R40, R23, R7 ;  /* 0x0000001728077223 */ /* 0x000fca0000000007 */
[----:B------:R-:W-:Y:S02]  /*2a60*/  F2FP.F16.F32.PACK_AB R40, RZ, R7 ;  /* 0x00000007ff28723e */ /* 0x000fe400000000ff */
[----:B------:R-:W-:Y:S02]  /*2a70*/  LEA.HI.X R7, R66, UR5, R77, 0x1, P1 ;  /* 0x0000000542077c11 */ /* 0x000fe400088f0c4d */
[----:B------:R-:W-:-:S03]  /*2a80*/  LEA R66, P1, R14, R74, 0x1 ;  /* 0x0000004a0e427211 */ /* 0x000fc600078208ff */
[----:B------:R0:W-:Y:S01]  /*2a90*/  @P2 STG.E.U16 desc[UR50][R6.64], R40 ;  /* 0x0000002806002986 */ /* 0x0001e2000c101532 */
[----:B------:R-:W-:Y:S01]  /*2aa0*/  LEA.HI.X R67, R14, R75, R15, 0x1, P1 ;  /* 0x0000004b0e437211 */ /* 0x000fe200008f0c0f */
[C---:B------:R-:W-:Y:S01]  /*2ab0*/  IMAD.SHL.U32 R14, R78.reuse, 0x8, RZ ;  /* 0x000000084e0e7824 */ /* 0x040fe200078e00ff */
[----:B------:R-:W-:Y:S01]  /*2ac0*/  SHF.L.U64.HI R15, R78, 0x3, R79 ;  /* 0x000000034e0f7819 */ /* 0x000fe2000001024f */
[----:B------:R-:W-:Y:S06]  /*2ad0*/  @!P3 BRA `(.L_x_35) ;  /* 0x000000000004b947 */ /* 0x000fec0003800000 */
[----:B------:R1:W5:Y:S02]  /*2ae0*/  LDG.E.LTC128B.U16 R11, desc[UR50][R66.64+0x2] ;  /* 0x00000232420b7981 */ /* 0x000364000c1e1520 */
.L_x_35:
[----:B------:R-:W-:Y:S05]  /*2af0*/  BSYNC B1 ;  /* 0x0000000000017941 */ /* 0x000fea0003800000 */
.L_x_34:
[----:B-----5:R-:W-:Y:S01]  /*2b00*/  HADD2.F32 R21, -RZ, R11.H0_H0 ;  /* 0x2000000bff157230 */ /* 0x020fe20000004100 */
[----:B------:R-:W-:Y:S01]  /*2b10*/  ISETP.GT.AND P1, PT, R10, 0x8, PT ;  /* 0x000000080a00780c */ /* 0x000fe20003f24270 */
[----:B------:R-:W-:Y:S01]  /*2b20*/  IMAD.WIDE.U32 R14, R20, R78, R14 ;  /* 0x0000004e140e7225 */ /* 0x000fe200078e000e */
[----:B0-----:R-:W-:-:S03]  /*2b30*/  PRMT R40, R11, 0x7610, R40 ;  /* 0x000076100b287816 */ /* 0x001fc60000000028 */
[----:B------:R-:W-:Y:S01]  /*2b40*/  FMUL R8, R21, R50 ;  /* 0x0000003215087220 */ /* 0x000fe20000400000 */
[----:B------:R-:W-:Y:S01]  /*2b50*/  IMAD.IADD R73, R73, 0x1, R15 ;  /* 0x0000000149497824 */ /* 0x000fe200078e020f */
[----:B------:R-:W-:Y:S02]  /*2b60*/  IADD3 R68, P4, R68, R14, RZ ;  /* 0x0000000e44447210 */ /* 0x000fe40007f9e0ff */
[----:B------:R-:W-:Y:S01]  /*2b70*/  ISETP.GT.AND P2, PT, R3, RZ, P1 ;  /* 0x000000ff0300720c */ /* 0x000fe20000f44270 */
[----:B------:R-:W-:Y:S02]  /*2b80*/  FFMA R41, R41, R23, R8 ;  /* 0x0000001729297223 */ /* 0x000fe40000000008 */
[----:B------:R-:W-:Y:S01]  /*2b90*/  IMAD.X R9, R73, 0x1, R9, P4 ;  /* 0x0000000149097824 */ /* 0x000fe200020e0609 */
[----:B------:R-:W-:Y:S02]  /*2ba0*/  LEA R8, P4, R68, R74, 0x1 ;  /* 0x0000004a44087211 */ /* 0x000fe400078808ff */
[----:B------:R-:W-:-:S02]  /*2bb0*/  F2FP.F16.F32.PACK_AB R41, RZ, R41 ;  /* 0x00000029ff29723e */ /* 0x000fc400000000ff */
[----:B------:R-:W-:-:S03]  /*2bc0*/  LEA.HI.X R9, R68, R75, R9, 0x1, P4 ;  /* 0x0000004b44097211 */ /* 0x000fc600020f0c09 */
[----:B------:R0:W-:Y:S04]  /*2bd0*/  @P3 STG.E.U16 desc[UR50][R6.64+0x2], R41 ;  /* 0x0000022906003986 */ /* 0x0001e8000c101532 */
[----:B------:R-:W2:Y:S01]  /*2be0*/  @P2 LDG.E.LTC128B.U16 R40, desc[UR50][R8.64] ;  /* 0x0000003208282981 */ /* 0x000ea2000c1e1520 */
[C---:B------:R-:W-:Y:S01]  /*2bf0*/  SHF.L.U64.HI R15, R52.reuse, 0x1, R55 ;  /* 0x00000001340f7819 */ /* 0x040fe20000010237 */
[----:B------:R-:W-:Y:S01]  /*2c00*/  BSSY B1, `(.L_x_36) ;  /* 0x0000011000017945 */ /* 0x000fe20003800000 */
[----:B------:R-:W-:Y:S02]  /*2c10*/  LEA R20, P4, R52, R6, 0x1 ;  /* 0x0000000634147211 */ /* 0x000fe400078808ff */
[----:B------:R-:W-:-:S03]  /*2c20*/  IADD3 R12, P3, R12, R14, RZ ;  /* 0x0000000e0c0c7210 */ /* 0x000fc60007f7e0ff */
[----:B------:R-:W-:Y:S02]  /*2c30*/  IMAD.X R21, R15, 0x1, R7, P4 ;  /* 0x000000010f157824 */ /* 0x000fe400020e0607 */
[----:B------:R-:W-:Y:S01]  /*2c40*/  IMAD.X R13, R13, 0x1, R73, P3 ;  /* 0x000000010d0d7824 */ /* 0x000fe200018e0649 */
[----:B------:R-:W-:Y:S01]  /*2c50*/  ISETP.GT.AND P3, PT, R3, 0x1, P1 ;  /* 0x000000010300780c */ /* 0x000fe20000f64270 */
[----:B------:R-:W-:-:S04]  /*2c60*/  IMAD.WIDE.U32 R12, R65, R70, R12 ;  /* 0x00000046410c7225 */ /* 0x000fc800078e000c */
[----:B------:R-:W-:Y:S01]  /*2c70*/  IMAD.IADD R13, R71, 0x1, R13 ;  /* 0x00000001470d7824 */ /* 0x000fe200078e020d */
[----:B------:R-:W-:-:S04]  /*2c80*/  LEA R14, P5, R12, R74, 0x1 ;  /* 0x0000004a0c0e7211 */ /* 0x000fc800078a08ff */
[----:B------:R-:W-:Y:S01]  /*2c90*/  LEA.HI.X R15, R12, R75, R13, 0x1, P5 ;  /* 0x0000004b0c0f7211 */ /* 0x000fe200028f0c0d */
[----:B--2---:R-:W-:-:S05]  /*2ca0*/  HADD2.F32 R11, -RZ, R40.H0_H0 ;  /* 0x20000028ff0b7230 */ /* 0x004fca0000004100 */
[----:B------:R-:W-:-:S04]  /*2cb0*/  FMUL R11, R11, R50 ;  /* 0x000000320b0b7220 */ /* 0x000fc80000400000 */
[----:B------:R-:W-:-:S05]  /*2cc0*/  FFMA R11, R42, R23, R11 ;  /* 0x000000172a0b7223 */ /* 0x000fca000000000b */
[----:B------:R-:W-:-:S05]  /*2cd0*/  F2FP.F16.F32.PACK_AB R11, RZ, R11 ;  /* 0x0000000bff0b723e */ /* 0x000fca00000000ff */
[----:B------:R0:W-:Y:S01]  /*2ce0*/  @P2 STG.E.U16 desc[UR50][R20.64], R11 ;  /* 0x0000000b14002986 */ /* 0x0001e2000c101532 */
[----:B------:R-:W-:Y:S05]  /*2cf0*/  @!P3 BRA `(.L_x_37) ;  /* 0x000000000004b947 */ /* 0x000fea0003800000 */
[----:B------:R2:W5:Y:S02]  /*2d00*/  LDG.E.LTC128B.U16 R40, desc[UR50][R14.64+0x2] ;  /* 0x000002320e287981 */ /* 0x000564000c1e1520 */
.L_x_37:
[----:B------:R-:W-:Y:S05]  /*2d10*/  BSYNC B1 ;  /* 0x0000000000017941 */ /* 0x000fea0003800000 */
.L_x_36:
[----:B0----5:R-:W-:Y:S01]  /*2d20*/  HADD2.F32 R11, -RZ, R40.H0_H0 ;  /* 0x20000028ff0b7230 */ /* 0x021fe20000004100 */
[----:B------:R-:W-:Y:S01]  /*2d30*/  ISETP.GT.AND P2, PT, R3, 0x8, P0 ;  /* 0x000000080300780c */ /* 0x000fe20000744270 */
[----:B------:R-:W-:Y:S01]  /*2d40*/  @P3 IMAD.MOV.U32 R13, RZ, RZ, R21 ;  /* 0x000000ffff0d3224 */ /* 0x000fe200078e0015 */
[----:B------:R-:W-:Y:S02]  /*2d50*/  BSSY B1, `(.L_x_38) ;  /* 0x0000009000017945 */ /* 0x000fe40003800000 */
[----:B------:R-:W-:-:S04]  /*2d60*/  FMUL R12, R11, R50 ;  /* 0x000000320b0c7220 */ /* 0x000fc80000400000 */
[----:B------:R-:W-:-:S05]  /*2d70*/  FFMA R12, R43, R23, R12 ;  /* 0x000000172b0c7223 */ /* 0x000fca000000000c */
[----:B------:R-:W-:-:S04]  /*2d80*/  F2FP.F16.F32.PACK_AB R12, RZ, R12 ;  /* 0x0000000cff0c723e */ /* 0x000fc800000000ff */
[----:B------:R-:W-:Y:S01]  /*2d90*/  PRMT R11, R12, 0x7610, R11 ;  /* 0x000076100c0b7816 */ /* 0x000fe2000000000b */
[----:B------:R-:W-:-:S05]  /*2da0*/  @P3 IMAD.MOV.U32 R12, RZ, RZ, R20 ;  /* 0x000000ffff0c3224 */ /* 0x000fca00078e0014 */
[----:B------:R0:W-:Y:S01]  /*2db0*/  @P3 STG.E.U16 desc[UR50][R12.64+0x2], R11 ;  /* 0x0000020b0c003986 */ /* 0x0001e2000c101532 */
[----:B------:R-:W-:Y:S05]  /*2dc0*/  @!P2 BRA `(.L_x_39) ;  /* 0x000000000004a947 */ /* 0x000fea0003800000 */
[----:B------:R3:W5:Y:S02]  /*2dd0*/  LDG.E.LTC128B.U16 R40, desc[UR50][R66.64+0x10] ;  /* 0x0000103242287981 */ /* 0x000764000c1e1520 */
.L_x_39:
[----:B------:R-:W-:Y:S05]  /*2de0*/  BSYNC B1 ;  /* 0x0000000000017941 */ /* 0x000fea0003800000 */
.L_x_38:
[----:B0----5:R-:W-:Y:S01]  /*2df0*/  HADD2.F32 R11, -RZ, R40.H0_H0 ;  /* 0x20000028ff0b7230 */ /* 0x021fe20000004100 */
[----:B------:R-:W-:Y:S01]  /*2e00*/  ISETP.GT.AND P0, PT, R3, 0x9, P0 ;  /* 0x000000090300780c */ /* 0x000fe20000704270 */
[----:B------:R-:W-:Y:S03]  /*2e10*/  BSSY B1, `(.L_x_40) ;  /* 0x0000007000017945 */ /* 0x000fe60003800000 */
[----:B------:R-:W-:-:S04]  /*2e20*/  FMUL R11, R11, R50 ;  /* 0x000000320b0b7220 */ /* 0x000fc80000400000 */
[----:B------:R-:W-:-:S05]  /*2e30*/  FFMA R11, R44, R23, R11 ;  /* 0x000000172c0b7223 */ /* 0x000fca000000000b */
[----:B------:R-:W-:-:S05]  /*2e40*/  F2FP.F16.F32.PACK_AB R11, RZ, R11 ;  /* 0x0000000bff0b723e */ /* 0x000fca00000000ff */
[----:B------:R0:W-:Y:S01]  /*2e50*/  @P2 STG.E.U16 desc[UR50][R6.64+0x10], R11 ;  /* 0x0000100b06002986 */ /* 0x0001e2000c101532 */
[----:B------:R-:W-:Y:S05]  /*2e60*/  @!P0 BRA `(.L_x_41) ;  /* 0x0000000000048947 */ /* 0x000fea0003800000 */
[----:B------:R4:W5:Y:S02]  /*2e70*/  LDG.E.LTC128B.U16 R40, desc[UR50][R66.64+0x12] ;  /* 0x0000123242287981 */ /* 0x000964000c1e1520 */
.L_x_41:
[----:B------:R-:W-:Y:S05]  /*2e80*/  BSYNC B1 ;  /* 0x0000000000017941 */ /* 0x000fea0003800000 */
.L_x_40:
        /* <DEDUP_REMOVED lines=9> */
.L_x_43:
[----:B------:R-:W-:Y:S05]  /*2f20*/  BSYNC B1 ;  /* 0x0000000000017941 */ /* 0x000fea0003800000 */
.L_x_42:
[----:B-----5:R-:W-:Y:S01]  /*2f30*/  HADD2.F32 R11, -RZ, R40.H0_H0 ;  /* 0x20000028ff0b7230 */ /* 0x020fe20000004100 */
[----:B------:R-:W-:Y:S01]  /*2f40*/  ISETP.GT.AND P0, PT, R3, 0x9, P1 ;  /* 0x000000090300780c */ /* 0x000fe20000f04270 */
[----:B0-----:R-:W-:Y:S01]  /*2f50*/  @P2 IMAD.MOV.U32 R12, RZ, RZ, R20 ;  /* 0x000000ffff0c2224 */ /* 0x001fe200078e0014 */
[----:B------:R-:W-:Y:S01]  /*2f60*/  BSSY B1, `(.L_x_44) ;  /* 0x0000008000017945 */ /* 0x000fe20003800000 */
[----:B------:R-:W-:Y:S02]  /*2f70*/  @P2 IMAD.MOV.U32 R13, RZ, RZ, R21 ;  /* 0x000000ffff0d2224 */ /* 0x000fe400078e0015 */
[----:B------:R-:W-:-:S04]  /*2f80*/  FMUL R11, R11, R50 ;  /* 0x000000320b0b7220 */ /* 0x000fc80000400000 */
[----:B------:R-:W-:-:S05]  /*2f90*/  FFMA R11, R46, R23, R11 ;  /* 0x000000172e0b7223 */ /* 0x000fca000000000b */
[----:B------:R-:W-:-:S05]  /*2fa0*/  F2FP.F16.F32.PACK_AB R11, RZ, R11 ;  /* 0x0000000bff0b723e */ /* 0x000fca00000000ff */
[----:B------:R0:W-:Y:S01]  /*2fb0*/  @P2 STG.E.U16 desc[UR50][R12.64+0x10], R11 ;  /* 0x0000100b0c002986 */ /* 0x0001e2000c101532 */
[----:B------:R-:W-:Y:S05]  /*2fc0*/  @!P0 BRA `(.L_x_45) ;  /* 0x0000000000048947 */ /* 0x000fea0003800000 */
[----:B------:R0:W5:Y:S02]  /*2fd0*/  LDG.E.LTC128B.U16 R40, desc[UR50][R14.64+0x12] ;  /* 0x000012320e287981 */ /* 0x000164000c1e1520 */
.L_x_45:
[----:B------:R-:W-:Y:S05]  /*2fe0*/  BSYNC B1 ;  /* 0x0000000000017941 */ /* 0x000fea0003800000 */
.L_x_44:
[----:B0----5:R-:W-:Y:S01]  /*2ff0*/  HADD2.F32 R11, -RZ, R40.H0_H0 ;  /* 0x20000028ff0b7230 */ /* 0x021fe20000004100 */
[----:B------:R-:W-:Y:S01]  /*3000*/  ISETP.GT.AND P1, PT, R10, 0x80, PT ;  /* 0x000000800a00780c */ /* 0x000fe20003f24270 */
[----:B------:R-:W-:Y:S01]  /*3010*/  @P0 IMAD.MOV.U32 R13, RZ, RZ, R21 ;  /* 0x000000ffff0d0224 */ /* 0x000fe200078e0015 */
[----:B------:R-:W-:Y:S01]  /*3020*/  IADD3 R42, P2, R4, UR42, RZ ;  /* 0x0000002a042a7c10 */ /* 0x000fe2000ff5e0ff */
[----:B------:R-:W-:Y:S01]  /*3030*/  BSSY B1, `(.L_x_46) ;  /* 0x000000b000017945 */ /* 0x000fe20003800000 */
[----:B------:R-:W-:Y:S01]  /*3040*/  FMUL R12, R11, R50 ;  /* 0x000000320b0c7220 */ /* 0x000fe20000400000 */
[----:B------:R-:W-:Y:S02]  /*3050*/  ISETP.GT.AND P3, PT, R3, RZ, P1 ;  /* 0x000000ff0300720c */ /* 0x000fe40000f64270 */
[----:B------:R-:W-:Y:S01]  /*3060*/  IADD3.X R43, R5, UR41, RZ, P2, !PT ;  /* 0x00000029052b7c10 */ /* 0x000fe200097fe4ff */
[----:B------:R-:W-:-:S05]  /*3070*/  FFMA R12, R47, R23, R12 ;  /* 0x000000172f0c7223 */ /* 0x000fca000000000c */
[----:B------:R-:W-:-:S04]  /*3080*/  F2FP.F16.F32.PACK_AB R12, RZ, R12 ;  /* 0x0000000cff0c723e */ /* 0x000fc800000000ff */
[----:B------:R-:W-:Y:S01]  /*3090*/  PRMT R11, R12, 0x7610, R11 ;  /* 0x000076100c0b7816 */ /* 0x000fe2000000000b */
[----:B------:R-:W-:-:S05]  /*30a0*/  @P0 IMAD.MOV.U32 R12, RZ, RZ, R20 ;  /* 0x000000ffff0c0224 */ /* 0x000fca00078e0014 */
[----:B------:R0:W-:Y:S01]  /*30b0*/  @P0 STG.E.U16 desc[UR50][R12.64+0x12], R11 ;  /* 0x0000120b0c000986 */ /* 0x0001e2000c101532 */
[----:B------:R-:W-:Y:S05]  /*30c0*/  @!P3 BRA `(.L_x_47) ;  /* 0x000000000004b947 */ /* 0x000fea0003800000 */
[----:B------:R0:W5:Y:S02]  /*30d0*/  LDG.E.LTC128B.U16 R40, desc[UR50][R42.64] ;  /* 0x000000322a287981 */ /* 0x000164000c1e1520 */
.L_x_47:
[----:B------:R-:W-:Y:S05]  /*30e0*/  BSYNC B1 ;  /* 0x0000000000017941 */ /* 0x000fea0003800000 */
.L_x_46:
[----:B0----5:R-:W-:Y:S01]  /*30f0*/  HADD2.F32 R11, -RZ, R40.H0_H0 ;  /* 0x20000028ff0b7230 */ /* 0x021fe20000004100 */
[----:B------:R-:W-:Y:S01]  /*3100*/  IADD3 R12, P0, R6, R51, RZ ;  /* 0x00000033060c7210 */ /* 0x000fe20007f1e0ff */
[----:B------:R-:W-:Y:S01]  /*3110*/  BSSY B1, `(.L_x_48) ;  /* 0x000000b000017945 */ /* 0x000fe20003800000 */
[----:B------:R-:W-:Y:S02]  /*3120*/  ISETP.GT.AND P2, PT, R3, 0x1, P1 ;  /* 0x000000010300780c */ /* 0x000fe40000f44270 */
[----:B------:R-:W-:Y:S01]  /*3130*/  FMUL R11, R11, R50 ;  /* 0x000000320b0b7220 */ /* 0x000fe20000400000 */
[----:B------:R-:W-:-:S03]  /*3140*/  IMAD.X R13, R7, 0x1, R53, P0 ;  /* 0x00000001070d7824 */ /* 0x000fc600000e0635 */
[----:B------:R-:W-:-:S05]  /*3150*/  FFMA R11, R32, R23, R11 ;  /* 0x00000017200b7223 */ /* 0x000fca000000000b */
[----:B------:R-:W-:-:S05]  /*3160*/  F2FP.F16.F32.PACK_AB R11, RZ, R11 ;  /* 0x0000000bff0b723e */ /* 0x000fca00000000ff */
[----:B------:R0:W-:Y:S01]  /*3170*/  @P3 STG.E.U16 desc[UR50][R12.64], R11 ;  /* 0x0000000b0c003986 */ /* 0x0001e2000c101532 */
[----:B------:R-:W-:Y:S05]  /*3180*/  @!P2 BRA `(.L_x_49) ;  /* 0x00000000000ca947 */ /* 0x000fea0003800000 */
[----:B--2---:R-:W-:-:S04]  /*3190*/  IADD3 R14, P0, R4, UR44, RZ ;  /* 0x0000002c040e7c10 */ /* 0x004fc8000ff1e0ff */
[----:B------:R-:W-:-:S05]  /*31a0*/  IADD3.X R15, R5, UR41, RZ, P0, !PT ;  /* 0x00000029050f7c10 */ /* 0x000fca00087fe4ff */
[----:B------:R2:W5:Y:S04]  /*31b0*/  LDG.E.LTC128B.U16 R40, desc[UR50][R14.64] ;  /* 0x000000320e287981 */ /* 0x000568000c1e1520 */
.L_x_49:
[----:B------:R-:W-:Y:S05]  /*31c0*/  BSYNC B1 ;  /* 0x0000000000017941 */ /* 0x000fea0003800000 */
.L_x_48:
[----:B0----5:R-:W-:Y:S01]  /*31d0*/  HADD2.F32 R11, -RZ, R40.H0_H0 ;  /* 0x20000028ff0b7230 */ /* 0x021fe20000004100 */
[----:B------:R-:W-:Y:S01]  /*31e0*/  ISETP.GT.AND P0, PT, R10, 0x88, PT ;  /* 0x000000880a00780c */ /* 0x000fe20003f04270 */
[----:B------:R-:W-:Y:S03]  /*31f0*/  BSSY B1, `(.L_x_50) ;  /* 0x000000c000017945 */ /* 0x000fe60003800000 */
[----:B--2---:R-:W-:Y:S01]  /*3200*/  FMUL R14, R11, R50 ;  /* 0x000000320b0e7220 */ /* 0x004fe20000400000 */
[----:B------:R-:W-:-:S03]  /*3210*/  ISETP.GT.AND P3, PT, R3, RZ, P0 ;  /* 0x000000ff0300720c */ /* 0x000fc60000764270 */
[----:B------:R-:W-:Y:S01]  /*3220*/  FFMA R33, R33, R23, R14 ;  /* 0x0000001721217223 */ /* 0x000fe2000000000e */
[----:B------:R-:W-:-:S04]  /*3230*/  IADD3 R14, P4, R6, R60, RZ ;  /* 0x0000003c060e7210 */ /* 0x000fc80007f9e0ff */
[----:B------:R-:W-:Y:S01]  /*3240*/  F2FP.F16.F32.PACK_AB R33, RZ, R33 ;  /* 0x00000021ff21723e */ /* 0x000fe200000000ff */
[----:B------:R-:W-:Y:S01]  /*3250*/  IMAD.X R15, R7, 0x1, R53, P4 ;  /* 0x00000001070f7824 */ /* 0x000fe200020e0635 */
[----:B------:R-:W-:-:S04]  /*3260*/  IADD3 R44, P4, R8, UR42, RZ ;  /* 0x0000002a082c7c10 */ /* 0x000fc8000ff9e0ff */
[----:B------:R0:W-:Y:S01]  /*3270*/  @P2 STG.E.U16 desc[UR50][R14.64], R33 ;  /* 0x000000210e002986 */ /* 0x0001e2000c101532 */
[----:B------:R-:W-:Y:S01]  /*3280*/  IADD3.X R45, R9, UR41, RZ, P4, !PT ;  /* 0x00000029092d7c10 */ /* 0x000fe2000a7fe4ff */
[----:B------:R-:W-:Y:S07]  /*3290*/  @!P3 BRA `(.L_x_51) ;  /* 0x000000000004b947 */ /* 0x000fee0003800000 */
[----:B------:R2:W5:Y:S02]  /*32a0*/  LDG.E.LTC128B.U16 R40, desc[UR50][R44.64] ;  /* 0x000000322c287981 */ /* 0x000564000c1e1520 */
.L_x_51:
[----:B------:R-:W-:Y:S05]  /*32b0*/  BSYNC B1 ;  /* 0x0000000000017941 */ /* 0x000fea0003800000 */
.L_x_50:
[----:B-----5:R-:W-:Y:S01]  /*32c0*/  HADD2.F32 R11, -RZ, R40.H0_H0 ;  /* 0x20000028ff0b7230 */ /* 0x020fe20000004100 */
[----:B0-----:R-:W-:Y:S01]  /*32d0*/  IADD3 R14, P4, R20, R51, RZ ;  /* 0x00000033140e7210 */ /* 0x001fe20007f9e0ff */
        /* <DEDUP_REMOVED lines=8> */
[----:B------:R-:W-:-:S04]  /*3360*/  IADD3 R32, P3, R8, UR44, RZ ;  /* 0x0000002c08207c10 */ /* 0x000fc8000ff7e0ff */
[----:B------:R-:W-:-:S05]  /*3370*/  IADD3.X R33, R9, UR41, RZ, P3, !PT ;  /* 0x0000002909217c10 */ /* 0x000fca0009ffe4ff */
[----:B------:R0:W5:Y:S04]  /*3380*/  LDG.E.LTC128B.U16 R40, desc[UR50][R32.64] ;  /* 0x0000003220287981 */ /* 0x000168000c1e1520 */
.L_x_53:
[----:B------:R-:W-:Y:S05]  /*3390*/  BSYNC B1 ;  /* 0x0000000000017941 */ /* 0x000fea0003800000 */
.L_x_52:
[----:B0----5:R-:W-:Y:S01]  /*33a0*/  HADD2.F32 R11, -RZ, R40.H0_H0 ;  /* 0x20000028ff0b7230 */ /* 0x021fe20000004100 */
[----:B------:R-:W-:Y:S01]  /*33b0*/  ISETP.GT.AND P3, PT, R3, 0x8, P1 ;  /* 0x000000080300780c */ /* 0x000fe20000f64270 */
[----:B------:R-:W-:Y:S03]  /*33c0*/  BSSY B1, `(.L_x_54) ;  /* 0x000000b000017945 */ /* 0x000fe60003800000 */
[----:B------:R-:W-:-:S04]  /*33d0*/  FMUL R32, R11, R50 ;  /* 0x000000320b207220 */ /* 0x000fc80000400000 */
[----:B------:R-:W-:Y:S01]  /*33e0*/  FFMA R35, R35, R23, R32 ;  /* 0x0000001723237223 */ /* 0x000fe20000000020 */
[----:B------:R-:W-:-:S04]  /*33f0*/  IADD3 R32, P4, R20, R60, RZ ;  /* 0x0000003c14207210 */ /* 0x000fc80007f9e0ff */
[----:B------:R-:W-:Y:S01]  /*3400*/  F2FP.F16.F32.PACK_AB R35, RZ, R35 ;  /* 0x00000023ff23723e */ /* 0x000fe200000000ff */
[----:B------:R-:W-:-:S05]  /*3410*/  IMAD.X R33, R21, 0x1, R53, P4 ;  /* 0x0000000115217824 */ /* 0x000fca00020e0635 */
[----:B------:R0:W-:Y:S01]  /*3420*/  @P2 STG.E.U16 desc[UR50][R32.64], R35 ;  /* 0x0000002320002986 */ /* 0x0001e2000c101532 */
[----:B------:R-:W-:Y:S05]  /*3430*/  @!P3 BRA `(.L_x_55) ;  /* 0x00000000000cb947 */ /* 0x000fea0003800000 */
[----:B0-----:R-:W-:-:S04]  /*3440*/  IADD3 R32, P2, R4, UR45, RZ ;  /* 0x0000002d04207c10 */ /* 0x001fc8000ff5e0ff */
[----:B------:R-:W-:-:S05]  /*3450*/  IADD3.X R33, R5, UR41, RZ, P2, !PT ;  /* 0x0000002905217c10 */ /* 0x000fca00097fe4ff */
[----:B------:R0:W5:Y:S04]  /*3460*/  LDG.E.LTC128B.U16 R40, desc[UR50][R32.64] ;  /* 0x0000003220287981 */ /* 0x000168000c1e1520 */
.L_x_55:
[----:B------:R-:W-:Y:S05]  /*3470*/  BSYNC B1 ;  /* 0x0000000000017941 */ /* 0x000fea0003800000 */
.L_x_54:
[----:B-----5:R-:W-:Y:S01]  /*3480*/  HADD2.F32 R11, -RZ, R40.H0_H0 ;  /* 0x20000028ff0b7230 */ /* 0x020fe20000004100 */
[----:B0-----:R-:W-:Y:S01]  /*3490*/  IADD3 R32, P2, R6, R61, RZ ;  /* 0x0000003d06207210 */ /* 0x001fe20007f5e0ff */
[----:B------:R-:W-:Y:S01]  /*34a0*/  BSSY B1, `(.L_x_56) ;  /* 0x000000b000017945 */ /* 0x000fe20003800000 */
[----:B------:R-:W-:Y:S02]  /*34b0*/  ISETP.GT.AND P1, PT, R3, 0x9, P1 ;  /* 0x000000090300780c */ /* 0x000fe40000f24270 */
[----:B------:R-:W-:Y:S01]  /*34c0*/  FMUL R11, R11, R50 ;  /* 0x000000320b0b7220 */ /* 0x000fe20000400000 */
[----:B------:R-:W-:Y:S01]  /*34d0*/  IMAD.X R33, R7, 0x1, R53, P2 ;  /* 0x0000000107217824 */ /* 0x000fe200010e0635 */
[----:B------:R-:W-:Y:S02]  /*34e0*/  IADD3 R4, P2, R4, UR46, RZ ;  /* 0x0000002e04047c10 */ /* 0x000fe4000ff5e0ff */
[----:B------:R-:W-:Y:S02]  /*34f0*/  FFMA R11, R36, R23, R11 ;  /* 0x00000017240b7223 */ /* 0x000fe4000000000b */
[----:B------:R-:W-:-:S03]  /*3500*/  IADD3.X R5, R5, UR41, RZ, P2, !PT ;  /* 0x0000002905057c10 */ /* 0x000fc600097fe4ff */
[----:B------:R-:W-:-:S05]  /*3510*/  F2FP.F16.F32.PACK_AB R11, RZ, R11 ;  /* 0x0000000bff0b723e */ /* 0x000fca00000000ff */
[----:B------:R0:W-:Y:S01]  /*3520*/  @P3 STG.E.U16 desc[UR50][R32.64], R11 ;  /* 0x0000000b20003986 */ /* 0x0001e2000c101532 */
[----:B------:R-:W-:Y:S05]  /*3530*/  @!P1 BRA `(.L_x_57) ;  /* 0x0000000000049947 */ /* 0x000fea0003800000 */
[----:B------:R0:W5:Y:S02]  /*3540*/  LDG.E.LTC128B.U16 R40, desc[UR50][R4.64] ;  /* 0x0000003204287981 */ /* 0x000164000c1e1520 */
.L_x_57:
[----:B------:R-:W-:Y:S05]  /*3550*/  BSYNC B1 ;  /* 0x0000000000017941 */ /* 0x000fea0003800000 */
.L_x_56:
        /* <DEDUP_REMOVED lines=13> */
.L_x_59:
[----:B------:R-:W-:Y:S05]  /*3630*/  BSYNC B1 ;  /* 0x0000000000017941 */ /* 0x000fea0003800000 */
.L_x_58:
[----:B0----5:R-:W-:Y:S01]  /*3640*/  HADD2.F32 R5, -RZ, R40.H0_H0 ;  /* 0x20000028ff057230 */ /* 0x021fe20000004100 */
[----:B------:R-:W-:Y:S01]  /*3650*/  IADD3 R4, P3, R20, R61, RZ ;  /* 0x0000003d14047210 */ /* 0x000fe20007f7e0ff */
[----:B------:R-:W-:Y:S01]  /*3660*/  BSSY B1, `(.L_x_60) ;  /* 0x000000c000017945 */ /* 0x000fe20003800000 */
[----:B------:R-:W-:Y:S02]  /*3670*/  ISETP.GT.AND P1, PT, R3, 0x9, P0 ;  /* 0x000000090300780c */ /* 0x000fe40000724270 */
[----:B------:R-:W-:Y:S01]  /*3680*/  FMUL R5, R5, R50 ;  /* 0x0000003205057220 */ /* 0x000fe20000400000 */
[----:B------:R-:W-:-:S03]  /*3690*/  IADD3 R6, P0, R8, UR46, RZ ;  /* 0x0000002e08067c10 */ /* 0x000fc6000ff1e0ff */
[----:B------:R-:W-:-:S05]  /*36a0*/  FFMA R5, R38, R23, R5 ;  /* 0x0000001726057223 */ /* 0x000fca0000000005 */
[----:B------:R-:W-:Y:S01]  /*36b0*/  F2FP.F16.F32.PACK_AB R7, RZ, R5 ;  /* 0x00000005ff07723e */ /* 0x000fe200000000ff */
[----:B------:R-:W-:-:S03]  /*36c0*/  IMAD.X R5, R21, 0x1, R53, P3 ;  /* 0x0000000115057824 */ /* 0x000fc600018e0635 */
[----:B------:R-:W-:Y:S02]  /*36d0*/  PRMT R8, R7, 0x7610, R8 ;  /* 0x0000761007087816 */ /* 0x000fe40000000008 */
[----:B------:R-:W-:-:S03]  /*36e0*/  IADD3.X R7, R9, UR41, RZ, P0, !PT ;  /* 0x0000002909077c10 */ /* 0x000fc600087fe4ff */
[----:B------:R0:W-:Y:S01]  /*36f0*/  @P2 STG.E.U16 desc[UR50][R4.64], R8 ;  /* 0x0000000804002986 */ /* 0x0001e2000c101532 */
[----:B------:R-:W-:Y:S05]  /*3700*/  @!P1 BRA `(.L_x_61) ;  /* 0x0000000000049947 */ /* 0x000fea0003800000 */
[----:B------:R0:W5:Y:S02]  /*3710*/  LDG.E.LTC128B.U16 R40, desc[UR50][R6.64] ;  /* 0x0000003206287981 */ /* 0x000164000c1e1520 */
.L_x_61:
[----:B------:R-:W-:Y:S05]  /*3720*/  BSYNC B1 ;  /* 0x0000000000017941 */ /* 0x000fea0003800000 */
.L_x_60:
[----:B0----5:R-:W-:Y:S01]  /*3730*/  HADD2.F32 R5, -RZ, R40.H0_H0 ;  /* 0x20000028ff057230 */ /* 0x021fe20000004100 */
[----:B------:R-:W-:Y:S01]  /*3740*/  ISETP.GT.AND P0, PT, R10, 0x100, PT ;  /* 0x000001000a00780c */ /* 0x000fe20003f04270 */
[----:B------:R-:W-:Y:S03]  /*3750*/  BSSY B1, `(.L_x_62) ;  /* 0x000000c000017945 */ /* 0x000fe60003800000 */
[----:B------:R-:W-:Y:S01]  /*3760*/  FMUL R4, R5, R50 ;  /* 0x0000003205047220 */ /* 0x000fe20000400000 */
[----:B------:R-:W-:-:S03]  /*3770*/  ISETP.GT.AND P2, PT, R3, RZ, P0 ;  /* 0x000000ff0300720c */ /* 0x000fc60000744270 */
        /* <DEDUP_REMOVED lines=9> */
.L_x_63:
[----:B------:R-:W-:Y:S05]  /*3810*/  BSYNC B1 ;  /* 0x0000000000017941 */ /* 0x000fea0003800000 */
.L_x_62:
[----:B0----5:R-:W-:Y:S01]  /*3820*/  HADD2.F32 R5, -RZ, R40.H0_H0 ;  /* 0x20000028ff057230 */ /* 0x021fe20000004100 */
[----:B------:R-:W-:Y:S01]  /*3830*/  IADD3 R4, P1, R12, R51, RZ ;  /* 0x000000330c047210 */ /* 0x000fe20007f3e0ff */
[----:B------:R-:W-:Y:S01]  /*3840*/  BSSY B1, `(.L_x_64) ;  /* 0x000000b000017945 */ /* 0x000fe20003800000 */
[----:B------:R-:W-:Y:S02]  /*3850*/  ISETP.GT.AND P3, PT, R3, 0x1, P0 ;  /* 0x000000010300780c */ /* 0x000fe40000764270 */
[----:B------:R-:W-:-:S04]  /*3860*/  FMUL R5, R5, R50 ;  /* 0x0000003205057220 */ /* 0x000fc80000400000 */
[----:B------:R-:W-:-:S05]  /*3870*/  FFMA R5, R24, R23, R5 ;  /* 0x0000001718057223 */ /* 0x000fca0000000005 */
[----:B------:R-:W-:Y:S01]  /*3880*/  F2FP.F16.F32.PACK_AB R6, RZ, R5 ;  /* 0x00000005ff06723e */ /* 0x000fe200000000ff */
[----:B------:R-:W-:-:S05]  /*3890*/  IMAD.X R5, R13, 0x1, R53, P1 ;  /* 0x000000010d057824 */ /* 0x000fca00008e0635 */
[----:B------:R0:W-:Y:S01]  /*38a0*/  @P2 STG.E.U16 desc[UR50][R4.64], R6 ;  /* 0x0000000604002986 */ /* 0x0001e2000c101532 */
[----:B------:R-:W-:Y:S05]  /*38b0*/  @!P3 BRA `(.L_x_65) ;  /* 0x00000000000cb947 */ /* 0x000fea0003800000 */
[----:B0-----:R-:W-:-:S04]  /*38c0*/  IADD3 R4, P1, R42, UR44, RZ ;  /* 0x0000002c2a047c10 */ /* 0x001fc8000ff3e0ff */
[----:B------:R-:W-:-:S05]  /*38d0*/  IADD3.X R5, R43, UR41, RZ, P1, !PT ;  /* 0x000000292b057c10 */ /* 0x000fca0008ffe4ff */
[----:B------:R0:W5:Y:S04]  /*38e0*/  LDG.E.LTC128B.U16 R40, desc[UR50][R4.64] ;  /* 0x0000003204287981 */ /* 0x000168000c1e1520 */
.L_x_65:
[----:B------:R-:W-:Y:S05]  /*38f0*/  BSYNC B1 ;  /* 0x0000000000017941 */ /* 0x000fea0003800000 */
.L_x_64:
        /* <DEDUP_REMOVED lines=14> */
.L_x_67:
[----:B------:R-:W-:Y:S05]  /*39e0*/  BSYNC B1 ;  /* 0x0000000000017941 */ /* 0x000fea0003800000 */
.L_x_66:
        /* <DEDUP_REMOVED lines=13> */
.L_x_69:
[----:B------:R-:W-:Y:S05]  /*3ac0*/  BSYNC B1 ;  /* 0x0000000000017941 */ /* 0x000fea0003800000 */
.L_x_68:
        /* <DEDUP_REMOVED lines=13> */
.L_x_71:
[----:B------:R-:W-:Y:S05]  /*3ba0*/  BSYNC B1 ;  /* 0x0000000000017941 */ /* 0x000fea0003800000 */
.L_x_70:
[----:B0----5:R-:W-:Y:S01]  /*3bb0*/  HADD2.F32 R5, -RZ, R40.H0_H0 ;  /* 0x20000028ff057230 */ /* 0x021fe20000004100 */
[----:B------:R-:W-:Y:S01]  /*3bc0*/  IADD3 R4, P3, R12, R61, RZ ;  /* 0x0000003d0c047210 */ /* 0x000fe20007f7e0ff */
[----:B------:R-:W-:Y:S01]  /*3bd0*/  BSSY B1, `(.L_x_72) ;  /* 0x000000c000017945 */ /* 0x000fe20003800000 */
[----:B------:R-:W-:Y:S02]  /*3be0*/  ISETP.GT.AND P0, PT, R3, 0x9, P0 ;  /* 0x000000090300780c */ /* 0x000fe40000704270 */
[----:B------:R-:W-:-:S04]  /*3bf0*/  FMUL R5, R5, R50 ;  /* 0x0000003205057220 */ /* 0x000fc80000400000 */
[----:B------:R-:W-:-:S05]  /*3c00*/  FFMA R5, R28, R23, R5 ;  /* 0x000000171c057223 */ /* 0x000fca0000000005 */
[----:B------:R-:W-:Y:S01]  /*3c10*/  F2FP.F16.F32.PACK_AB R7, RZ, R5 ;  /* 0x00000005ff07723e */ /* 0x000fe200000000ff */
[----:B------:R-:W-:Y:S01]  /*3c20*/  IMAD.X R5, R13, 0x1, R53, P3 ;  /* 0x000000010d057824 */ /* 0x000fe200018e0635 */
[----:B------:R-:W-:Y:S02]  /*3c30*/  IADD3 R6, P3, R42, UR46, RZ ;  /* 0x0000002e2a067c10 */ /* 0x000fe4000ff7e0ff */
[----:B------:R-:W-:Y:S02]  /*3c40*/  PRMT R8, R7, 0x7610, R8 ;  /* 0x0000761007087816 */ /* 0x000fe40000000008 */
[----:B------:R-:W-:-:S03]  /*3c50*/  IADD3.X R7, R43, UR41, RZ, P3, !PT ;  /* 0x000000292b077c10 */ /* 0x000fc60009ffe4ff */
[----:B------:R0:W-:Y:S01]  /*3c60*/  @P2 STG.E.U16 desc[UR50][R4.64], R8 ;  /* 0x0000000804002986 */ /* 0x0001e2000c101532 */
[----:B------:R-:W-:Y:S05]  /*3c70*/  @!P0 BRA `(.L_x_73) ;  /* 0x0000000000048947 */ /* 0x000fea0003800000 */
[----:B------:R0:W5:Y:S02]  /*3c80*/  LDG.E.LTC128B.U16 R40, desc[UR50][R6.64] ;  /* 0x0000003206287981 */ /* 0x000164000c1e1520 */
.L_x_73:
[----:B------:R-:W-:Y:S05]  /*3c90*/  BSYNC B1 ;  /* 0x0000000000017941 */ /* 0x000fea0003800000 */
.L_x_72:
        /* <DEDUP_REMOVED lines=13> */
.L_x_75:
[----:B------:R-:W-:Y:S05]  /*3d70*/  BSYNC B1 ;  /* 0x0000000000017941 */ /* 0x000fea0003800000 */
.L_x_74:
[----:B0----5:R-:W-:Y:S01]  /*3d80*/  HADD2.F32 R5, -RZ, R40.H0_H0 ;  /* 0x20000028ff057230 */ /* 0x021fe20000004100 */
[----:B------:R-:W-:Y:S01]  /*3d90*/  ISETP.GT.AND P1, PT, R3, 0x9, P1 ;  /* 0x000000090300780c */ /* 0x000fe20000f24270 */
[----:B------:R-:W-:Y:S01]  /*3da0*/  BSSY B1, `(.L_x_76) ;  /* 0x000000c000017945 */ /* 0x000fe20003800000 */
[----:B------:R-:W-:Y:S02]  /*3db0*/  IADD3 R4, P0, R14, R61, RZ ;  /* 0x0000003d0e047210 */ /* 0x000fe40007f1e0ff */
[----:B------:R-:W-:-:S04]  /*3dc0*/  FMUL R5, R5, R50 ;  /* 0x0000003205057220 */ /* 0x000fc80000400000 */
[----:B------:R-:W-:-:S05]  /*3dd0*/  FFMA R5, R30, R23, R5 ;  /* 0x000000171e057223 */ /* 0x000fca0000000005 */
[----:B------:R-:W-:Y:S01]  /*3de0*/  F2FP.F16.F32.PACK_AB R6, RZ, R5 ;  /* 0x00000005ff06723e */ /* 0x000fe200000000ff */
[----:B------:R-:W-:-:S03]  /*3df0*/  IMAD.X R5, R15, 0x1, R53, P0 ;  /* 0x000000010f057824 */ /* 0x000fc600000e0635 */
[----:B------:R-:W-:Y:S02]  /*3e00*/  PRMT R7, R6, 0x7610, R7 ;  /* 0x0000761006077816 */ /* 0x000fe40000000007 */
[----:B------:R-:W-:-:S03]  /*3e10*/  IADD3 R6, P0, R44, UR46, RZ ;  /* 0x0000002e2c067c10 */ /* 0x000fc6000ff1e0ff */
[----:B------:R0:W-:Y:S02]  /*3e20*/  @P3 STG.E.U16 desc[UR50][R4.64], R7 ;  /* 0x0000000704003986 */ /* 0x0001e4000c101532 */
[----:B0-----:R-:W-:Y:S01]  /*3e30*/  IADD3.X R7, R45, UR41, RZ, P0, !PT ;  /* 0x000000292d077c10 */ /* 0x001fe200087fe4ff */
[----:B------:R-:W-:Y:S07]  /*3e40*/  @!P1 BRA `(.L_x_77) ;  /* 0x0000000000049947 */ /* 0x000fee0003800000 */
[----:B------:R0:W5:Y:S02]  /*3e50*/  LDG.E.LTC128B.U16 R40, desc[UR50][R6.64] ;  /* 0x0000003206287981 */ /* 0x000164000c1e1520 */
.L_x_77:
[----:B------:R-:W-:Y:S05]  /*3e60*/  BSYNC B1 ;  /* 0x0000000000017941 */ /* 0x000fea0003800000 */
.L_x_76:
[----:B------:R-:W-:Y:S05]  /*3e70*/  @!P1 BRA `(.L_x_78) ;  /* 0x0000000800449947 */ /* 0x000fea0003800000 */
[----:B-----5:R-:W-:-:S05]  /*3e80*/  HADD2.F32 R3, -RZ, R40.H0_H0 ;  /* 0x20000028ff037230 */ /* 0x020fca0000004100 */
[----:B------:R-:W-:-:S04]  /*3e90*/  FMUL R4, R3, R50 ;  /* 0x0000003203047220 */ /* 0x000fc80000400000 */
[----:B------:R-:W-:Y:S01]  /*3ea0*/  FFMA R31, R31, R23, R4 ;  /* 0x000000171f1f7223 */ /* 0x000fe20000000004 */
[----:B------:R-:W-:-:S04]  /*3eb0*/  IADD3 R4, P0, R14, R62, RZ ;  /* 0x0000003e0e047210 */ /* 0x000fc80007f1e0ff */
[----:B------:R-:W-:Y:S01]  /*3ec0*/  F2FP.F16.F32.PACK_AB R31, RZ, R31 ;  /* 0x0000001fff1f723e */ /* 0x000fe200000000ff */
[----:B------:R-:W-:-:S05]  /*3ed0*/  IMAD.X R5, R15, 0x1, R53, P0 ;  /* 0x000000010f057824 */ /* 0x000fca00000e0635 */
[----:B------:R0:W-:Y:S01]  /*3ee0*/  STG.E.U16 desc[UR50][R4.64], R31 ;  /* 0x0000001f04007986 */ /* 0x0001e2000c101532 */
[----:B------:R-:W-:Y:S05]  /*3ef0*/  BRA `(.L_x_78) ;  /* 0x0000000800247947 */ /* 0x000fea0003800000 */
.L_x_33:
[----:B------:R-:W-:Y:S01]  /*3f00*/  ISETP.GT.AND P4, PT, R3, 0x1, P0 ;  /* 0x000000010300780c */ /* 0x000fe20000784270 */
[----:B------:R-:W-:Y:S01]  /*3f10*/  ULDC.64 UR4, c[0x0][0x5c0] ;  /* 0x0001700000047ab9 */ /* 0x000fe20000000a00 */
[-C--:B------:R-:W-:Y:S01]  /*3f20*/  FMUL R40, R40, R23.reuse ;  /* 0x0000001728287220 */ /* 0x080fe20000400000 */
[-C--:B------:R-:W-:Y:S01]  /*3f30*/  FMUL R41, R41, R23.reuse ;  /* 0x0000001729297220 */ /* 0x080fe20000400000 */
[----:B------:R-:W-:Y:S01]  /*3f40*/  LEA R4, P1, R66, UR4, 0x1 ;  /* 0x0000000442047c11 */ /* 0x000fe2000f8208ff */
[-C--:B------:R-:W-:Y:S01]  /*3f50*/  FMUL R42, R42, R23.reuse ;  /* 0x000000172a2a7220 */ /* 0x080fe20000400000 */
[-C--:B------:R-:W-:Y:S01]  /*3f60*/  FMUL R43, R43, R23.reuse ;  /* 0x000000172b2b7220 */ /* 0x080fe20000400000 */
[----:B------:R-:W-:Y:S01]  /*3f70*/  F2FP.F16.F32.PACK_AB R40, RZ, R40 ;  /* 0x00000028ff28723e */ /* 0x000fe200000000ff */
[-C--:B------:R-:W-:Y:S01]  /*3f80*/  FMUL R44, R44, R23.reuse ;  /* 0x000000172c2c7220 */ /* 0x080fe20000400000 */
[----:B------:R-:W-:Y:S01]  /*3f90*/  LEA.HI.X R5, R66, UR5, R77, 0x1, P1 ;  /* 0x0000000542057c11 */ /* 0x000fe200088f0c4d */
[----:B------:R-:W-:Y:S01]  /*3fa0*/  FMUL R45, R45, R23 ;  /* 0x000000172d2d7220 */ /* 0x000fe20000400000 */
[----:B------:R-:W-:Y:S01]  /*3fb0*/  F2FP.F16.F32.PACK_AB R41, RZ, R41 ;  /* 0x00000029ff29723e */ /* 0x000fe200000000ff */
[-C--:B------:R-:W-:Y:S01]  /*3fc0*/  FMUL R46, R46, R23.reuse ;  /* 0x000000172e2e7220 */ /* 0x080fe20000400000 */
[----:B------:R-:W-:Y:S01]  /*3fd0*/  ISETP.GT.AND P1, PT, R10, 0x8, PT ;  /* 0x000000080a00780c */ /* 0x000fe20003f24270 */
[----:B------:R-:W-:Y:S01]  /*3fe0*/  @P2 STG.E.U16 desc[UR50][R4.64], R40 ;  /* 0x0000002804002986 */ /* 0x000fe2000c101532 */
[----:B------:R-:W-:Y:S01]  /*3ff0*/  LEA R6, P5, R52, R4, 0x1 ;  /* 0x0000000434067211 */ /* 0x000fe200078a08ff */
[-C--:B------:R-:W-:Y:S01]  /*4000*/  FMUL R47, R47, R23.reuse ;  /* 0x000000172f2f7220 */ /* 0x080fe20000400000 */
[C---:B------:R-:W-:Y:S01]  /*4010*/  ISETP.GT.AND P3, PT, R3.reuse, RZ, P1 ;  /* 0x000000ff0300720c */ /* 0x040fe20000f64270 */
[----:B------:R-:W-:Y:S01]  /*4020*/  @P4 STG.E.U16 desc[UR50][R4.64+0x2], R41 ;  /* 0x0000022904004986 */ /* 0x000fe2000c101532 */
[----:B------:R-:W-:Y:S01]  /*4030*/  ISETP.GT.AND P4, PT, R3, 0x1, P1 ;  /* 0x000000010300780c */ /* 0x000fe20000f84270 */
[-C--:B------:R-:W-:Y:S01]  /*4040*/  FMUL R32, R32, R23.reuse ;  /* 0x0000001720207220 */ /* 0x080fe20000400000 */
[----:B------:R-:W-:Y:S01]  /*4050*/  F2FP.F16.F32.PACK_AB R42, RZ, R42 ;  /* 0x0000002aff2a723e */ /* 0x000fe200000000ff */
[----:B------:R-:W-:Y:S01]  /*4060*/  FMUL R33, R33, R23 ;  /* 0x0000001721217220 */ /* 0x000fe20000400000 */
[----:B------:R-:W-:Y:S01]  /*4070*/  LEA.HI.X R7, R52, R5, R55, 0x1, P5 ;  /* 0x0000000534077211 */ /* 0x000fe200028f0c37 */
[----:B------:R-:W-:Y:S01]  /*4080*/  FMUL R34, R34, R23 ;  /* 0x0000001722227220 */ /* 0x000fe20000400000 */
[----:B------:R-:W-:Y:S01]  /*4090*/  F2FP.F16.F32.PACK_AB R43, RZ, R43 ;  /* 0x0000002bff2b723e */ /* 0x000fe200000000ff */
[-C--:B------:R-:W-:Y:S01]  /*40a0*/  FMUL R35, R35, R23.reuse ;  /* 0x0000001723237220 */ /* 0x080fe20000400000 */
[C---:B------:R-:W-:Y:S01]  /*40b0*/  ISETP.GT.AND P2, PT, R3.reuse, 0x8, P0 ;  /* 0x000000080300780c */ /* 0x040fe20000744270 */
[-C--:B------:R-:W-:Y:S01]  /*40c0*/  FMUL R36, R36, R23.reuse ;  /* 0x0000001724247220 */ /* 0x080fe20000400000 */
[----:B------:R-:W-:Y:S01]  /*40d0*/  ISETP.GT.AND P0, PT, R3, 0x9, P0 ;  /* 0x000000090300780c */ /* 0x000fe20000704270 */
[----:B------:R-:W-:Y:S01]  /*40e0*/  @P3 STG.E.U16 desc[UR50][R6.64], R42 ;  /* 0x0000002a06003986 */ /* 0x000fe2000c101532 */
[----:B------:R-:W-:Y:S01]  /*40f0*/  F2FP.F16.F32.PACK_AB R44, RZ, R44 ;  /* 0x0000002cff2c723e */ /* 0x000fe200000000ff */
[----:B------:R-:W-:Y:S01]  /*4100*/  FMUL R37, R37, R23 ;  /* 0x0000001725257220 */ /* 0x000fe20000400000 */
[----:B------:R-:W-:Y:S01]  /*4110*/  F2FP.F16.F32.PACK_AB R45, RZ, R45 ;  /* 0x0000002dff2d723e */ /* 0x000fe200000000ff */
[----:B------:R-:W-:Y:S01]  /*4120*/  @P4 STG.E.U16 desc[UR50][R6.64+0x2], R43 ;  /* 0x0000022b06004986 */ /* 0x000fe2000c101532 */
[----:B------:R-:W-:Y:S01]  /*4130*/  ISETP.GT.AND P4, PT, R3, 0x8, P1 ;  /* 0x000000080300780c */ /* 0x000fe20000f84270 */
[-C--:B------:R-:W-:Y:S01]  /*4140*/  FMUL R38, R38, R23.reuse ;  /* 0x0000001726267220 */ /* 0x080fe20000400000 */
[----:B------:R-:W-:Y:S01]  /*4150*/  ISETP.GT.AND P3, PT, R10, 0x80, PT ;  /* 0x000000800a00780c */ /* 0x000fe20003f64270 */
[-C--:B------:R-:W-:Y:S01]  /*4160*/  FMUL R39, R39, R23.reuse ;  /* 0x0000001727277220 */ /* 0x080fe20000400000 */
[----:B------:R-:W-:Y:S01]  /*4170*/  F2FP.F16.F32.PACK_AB R46, RZ, R46 ;  /* 0x0000002eff2e723e */ /* 0x000fe200000000ff */
[----:B------:R-:W-:Y:S01]  /*4180*/  @P2 STG.E.U16 desc[UR50][R4.64+0x10], R44 ;  /* 0x0000102c04002986 */ /* 0x000fe2000c101532 */
[C---:B------:R-:W-:Y:S01]  /*4190*/  ISETP.GT.AND P1, PT, R3.reuse, 0x9, P1 ;  /* 0x000000090300780c */ /* 0x040fe20000f24270 */
[----:B------:R-:W-:Y:S01]  /*41a0*/  FMUL R24, R24, R23 ;  /* 0x0000001718187220 */ /* 0x000fe20000400000 */
[C---:B------:R-:W-:Y:S01]  /*41b0*/  IADD3 R8, P2, R4.reuse, R51, RZ ;  /* 0x0000003304087210 */ /* 0x040fe20007f5e0ff */
[----:B------:R0:W-:Y:S01]  /*41c0*/  @P0 STG.E.U16 desc[UR50][R4.64+0x12], R45 ;  /* 0x0000122d04000986 */ /* 0x0001e2000c101532 */
[----:B------:R-:W-:Y:S01]  /*41d0*/  ISETP.GT.AND P0, PT, R3, RZ, P3 ;  /* 0x000000ff0300720c */ /* 0x000fe20001f04270 */
[----:B------:R-:W-:Y:S01]  /*41e0*/  FMUL R25, R25, R23 ;  /* 0x0000001719197220 */ /* 0x000fe20000400000 */
[----:B------:R-:W-:Y:S01]  /*41f0*/  F2FP.F16.F32.PACK_AB R47, RZ, R47 ;  /* 0x0000002fff2f723e */ /* 0x000fe200000000ff */
[----:B------:R-:W-:Y:S01]  /*4200*/  @P4 STG.E.U16 desc[UR50][R6.64+0x10], R46 ;  /* 0x0000102e06004986 */ /* 0x000fe2000c101532 */
[----:B------:R-:W-:Y:S01]  /*4210*/  IADD3 R12, P4, R4, R60, RZ ;  /* 0x0000003c040c7210 */ /* 0x000fe20007f9e0ff */
[C-C-:B------:R-:W-:Y:S01]  /*4220*/  IMAD.X R9, R5.reuse, 0x1, R53.reuse, P2 ;  /* 0x0000000105097824 */ /* 0x140fe200010e0635 */
[----:B------:R-:W-:Y:S01]  /*4230*/  F2FP.F16.F32.PACK_AB R32, RZ, R32 ;  /* 0x00000020ff20723e */ /* 0x000fe200000000ff */
[----:B------:R-:W-:Y:S01]  /*4240*/  FMUL R26, R26, R23 ;  /* 0x000000171a1a7220 */ /* 0x000fe20000400000 */
[----:B------:R-:W-:Y:S01]  /*4250*/  ISETP.GT.AND P2, PT, R10, 0x88, PT ;  /* 0x000000880a00780c */ /* 0x000fe20003f44270 */
[--C-:B------:R-:W-:Y:S01]  /*4260*/  IMAD.X R13, R5, 0x1, R53.reuse, P4 ;  /* 0x00000001050d7824 */ /* 0x100fe200020e0635 */
[C---:B------:R-:W-:Y:S01]  /*4270*/  IADD3 R14, P4, R6.reuse, R51, RZ ;  /* 0x00000033060e7210 */ /* 0x040fe20007f9e0ff */
[----:B------:R-:W-:Y:S01]  /*4280*/  @P1 STG.E.U16 desc[UR50][R6.64+0x12], R47 ;  /* 0x0000122f06001986 */ /* 0x000fe2000c101532 */
[----:B------:R-:W-:Y:S01]  /*4290*/  ISETP.GT.AND P1, PT, R3, 0x1, P3 ;  /* 0x000000010300780c */ /* 0x000fe20001f24270 */
[----:B------:R-:W-:Y:S01]  /*42a0*/  FMUL R27, R27, R23 ;  /* 0x000000171b1b7220 */ /* 0x000fe20000400000 */
[----:B------:R-:W-:Y:S01]  /*42b0*/  IADD3 R20, P5, R6, R60, RZ ;  /* 0x0000003c06147210 */ /* 0x000fe20007fbe0ff */
[----:B------:R-:W-:Y:S01]  /*42c0*/  @P0 STG.E.U16 desc[UR50][R8.64], R32 ;  /* 0x0000002008000986 */ /* 0x000fe2000c101532 */
[----:B------:R-:W-:Y:S01]  /*42d0*/  ISETP.GT.AND P0, PT, R3, RZ, P2 ;  /* 0x000000ff0300720c */ /* 0x000fe20001704270 */
[--C-:B------:R-:W-:Y:S01]  /*42e0*/  IMAD.X R15, R7, 0x1, R53.reuse, P4 ;  /* 0x00000001070f7824 */ /* 0x100fe200020e0635 */
[----:B------:R-:W-:Y:S01]  /*42f0*/  ISETP.GT.AND P4, PT, R3, 0x1, P2 ;  /* 0x000000010300780c */ /* 0x000fe20001784270 */
[----:B------:R-:W-:Y:S01]  /*4300*/  IMAD.X R21, R7, 0x1, R53, P5 ;  /* 0x0000000107157824 */ /* 0x000fe200028e0635 */
[----:B------:R-:W-:Y:S01]  /*4310*/  F2FP.F16.F32.PACK_AB R33, RZ, R33 ;  /* 0x00000021ff21723e */ /* 0x000fe200000000ff */
[-C--:B------:R-:W-:Y:S01]  /*4320*/  FMUL R28, R28, R23.reuse ;  /* 0x000000171c1c7220 */ /* 0x080fe20000400000 */
[----:B------:R-:W-:Y:S01]  /*4330*/  F2FP.F16.F32.PACK_AB R34, RZ, R34 ;  /* 0x00000022ff22723e */ /* 0x000fe200000000ff */
[----:B------:R-:W-:Y:S01]  /*4340*/  FMUL R29, R29, R23 ;  /* 0x000000171d1d7220 */ /* 0x000fe20000400000 */
[----:B------:R-:W-:Y:S01]  /*4350*/  F2FP.F16.F32.PACK_AB R35, RZ, R35 ;  /* 0x00000023ff23723e */ /* 0x000fe200000000ff */
[----:B------:R1:W-:Y:S01]  /*4360*/  @P1 STG.E.U16 desc[UR50][R12.64], R33 ;  /* 0x000000210c001986 */ /* 0x0003e2000c101532 */
[----:B------:R-:W-:Y:S01]  /*4370*/  ISETP.GT.AND P1, PT, R10, 0x100, PT ;  /* 0x000001000a00780c */ /* 0x000fe20003f24270 */
[-C--:B------:R-:W-:Y:S01]  /*4380*/  FMUL R30, R30, R23.reuse ;  /* 0x000000171e1e7220 */ /* 0x080fe20000400000 */
[----:B------:R-:W-:Y:S01]  /*4390*/  F2FP.F16.F32.PACK_AB R36, RZ, R36 ;  /* 0x00000024ff24723e */ /* 0x000fe200000000ff */
[----:B------:R-:W-:Y:S01]  /*43a0*/  @P0 STG.E.U16 desc[UR50][R14.64], R34 ;  /* 0x000000220e000986 */ /* 0x000fe2000c101532 */
[----:B------:R-:W-:Y:S01]  /*43b0*/  ISETP.GT.AND P0, PT, R10, 0x108, PT ;  /* 0x000001080a00780c */ /* 0x000fe20003f04270 */
[----:B------:R-:W-:Y:S01]  /*43c0*/  FMUL R31, R31, R23 ;  /* 0x000000171f1f7220 */ /* 0x000fe20000400000 */
[----:B------:R-:W-:Y:S01]  /*43d0*/  IADD3 R10, P5, R4, R61, RZ ;  /* 0x0000003d040a7210 */ /* 0x000fe20007fbe0ff */
[----:B------:R-:W-:Y:S01]  /*43e0*/  @P4 STG.E.U16 desc[UR50][R20.64], R35 ;  /* 0x0000002314004986 */ /* 0x000fe2000c101532 */
[----:B------:R-:W-:-:S02]  /*43f0*/  ISETP.GT.AND P4, PT, R3, 0x8, P3 ;  /* 0x000000080300780c */ /* 0x000fc40001f84270 */
[----:B------:R-:W-:Y:S01]  /*4400*/  ISETP.GT.AND P3, PT, R3, 0x9, P3 ;  /* 0x000000090300780c */ /* 0x000fe20001f64270 */
[----:B------:R-:W-:Y:S01]  /*4410*/  IMAD.X R11, R5, 0x1, R53, P5 ;  /* 0x00000001050b7824 */ /* 0x000fe200028e0635 */
[C---:B------:R-:W-:Y:S02]  /*4420*/  ISETP.GT.AND P5, PT, R3.reuse, 0x8, P2 ;  /* 0x000000080300780c */ /* 0x040fe400017a4270 */
[----:B------:R-:W-:Y:S02]  /*4430*/  ISETP.GT.AND P2, PT, R3, 0x9, P2 ;  /* 0x000000090300780c */ /* 0x000fe40001744270 */
[----:B------:R-:W-:Y:S02]  /*4440*/  F2FP.F16.F32.PACK_AB R37, RZ, R37 ;  /* 0x00000025ff25723e */ /* 0x000fe400000000ff */
[----:B------:R-:W-:Y:S02]  /*4450*/  F2FP.F16.F32.PACK_AB R38, RZ, R38 ;  /* 0x00000026ff26723e */ /* 0x000fe400000000ff */
[----:B------:R-:W-:Y:S01]  /*4460*/  F2FP.F16.F32.PACK_AB R39, RZ, R39 ;  /* 0x00000027ff27723e */ /* 0x000fe200000000ff */
[----:B------:R2:W-:Y:S01]  /*4470*/  @P4 STG.E.U16 desc[UR50][R10.64], R36 ;  /* 0x000000240a004986 */ /* 0x0005e2000c101532 */
[----:B0-----:R-:W-:-:S02]  /*4480*/  IADD3 R4, P4, R4, R62, RZ ;  /* 0x0000003e04047210 */ /* 0x001fc40007f9e0ff */
[----:B------:R-:W-:Y:S02]  /*4490*/  F2FP.F16.F32.PACK_AB R24, RZ, R24 ;  /* 0x00000018ff18723e */ /* 0x000fe400000000ff */
[----:B------:R-:W-:Y:S01]  /*44a0*/  F2FP.F16.F32.PACK_AB R25, RZ, R25 ;  /* 0x00000019ff19723e */ /* 0x000fe200000000ff */
[--C-:B------:R-:W-:Y:S01]  /*44b0*/  IMAD.X R5, R5, 0x1, R53.reuse, P4 ;  /* 0x0000000105057824 */ /* 0x100fe200020e0635 */
[C---:B-1----:R-:W-:Y:S02]  /*44c0*/  IADD3 R12, P4, R6.reuse, R61, RZ ;  /* 0x0000003d060c7210 */ /* 0x042fe40007f9e0ff */
[----:B------:R-:W-:Y:S02]  /*44d0*/  F2FP.F16.F32.PACK_AB R26, RZ, R26 ;  /* 0x0000001aff1a723e */ /* 0x000fe400000000ff */
[----:B------:R0:W-:Y:S01]  /*44e0*/  @P3 STG.E.U16 desc[UR50][R4.64], R37 ;  /* 0x0000002504003986 */ /* 0x0001e2000c101532 */
[----:B------:R-:W-:Y:S01]  /*44f0*/  IMAD.X R13, R7, 0x1, R53, P4 ;  /* 0x00000001070d7824 */ /* 0x000fe200020e0635 */
[----:B------:R-:W-:-:S02]  /*4500*/  IADD3 R6, P4, R6, R62, RZ ;  /* 0x0000003e06067210 */ /* 0x000fc40007f9e0ff */
[----:B------:R-:W-:Y:S02]  /*4510*/  ISETP.GT.AND P3, PT, R3, 0x1, P1 ;  /* 0x000000010300780c */ /* 0x000fe40000f64270 */
[----:B------:R-:W-:Y:S01]  /*4520*/  @P5 STG.E.U16 desc[UR50][R12.64], R38 ;  /* 0x000000260c005986 */ /* 0x000fe2000c101532 */
[--C-:B------:R-:W-:Y:S01]  /*4530*/  IMAD.X R7, R7, 0x1, R53.reuse, P4 ;  /* 0x0000000107077824 */ /* 0x100fe200020e0635 */
[CC--:B--2---:R-:W-:Y:S02]  /*4540*/  IADD3 R10, P5, R8.reuse, R51.reuse, RZ ;  /* 0x00000033080a7210 */ /* 0x0c4fe40007fbe0ff */
[----:B------:R-:W-:Y:S02]  /*4550*/  IADD3 R20, P4, R8, R60, RZ ;  /* 0x0000003c08147210 */ /* 0x000fe40007f9e0ff */
[----:B------:R1:W-:Y:S01]  /*4560*/  @P2 STG.E.U16 desc[UR50][R6.64], R39 ;  /* 0x0000002706002986 */ /* 0x0003e2000c101532 */
[----:B------:R-:W-:Y:S01]  /*4570*/  ISETP.GT.AND P2, PT, R3, RZ, P1 ;  /* 0x000000ff0300720c */ /* 0x000fe20000f44270 */
[--C-:B------:R-:W-:Y:S01]  /*4580*/  IMAD.X R11, R9, 0x1, R53.reuse, P5 ;  /* 0x00000001090b7824 */ /* 0x100fe200028e0635 */
[----:B------:R-:W-:Y:S01]  /*4590*/  ISETP.GT.AND P5, PT, R3, RZ, P0 ;  /* 0x000000ff0300720c */ /* 0x000fe200007a4270 */
[----:B------:R-:W-:Y:S01]  /*45a0*/  IMAD.X R21, R9, 0x1, R53, P4 ;  /* 0x0000000109157824 */ /* 0x000fe200020e0635 */
[----:B0-----:R-:W-:-:S02]  /*45b0*/  IADD3 R4, P4, R14, R51, RZ ;  /* 0x000000330e047210 */ /* 0x001fc40007f9e0ff */
[----:B------:R-:W-:Y:S02]  /*45c0*/  F2FP.F16.F32.PACK_AB R27, RZ, R27 ;  /* 0x0000001bff1b723e */ /* 0x000fe400000000ff */
[----:B------:R-:W-:Y:S01]  /*45d0*/  F2FP.F16.F32.PACK_AB R28, RZ, R28 ;  /* 0x0000001cff1c723e */ /* 0x000fe200000000ff */
[--C-:B------:R-:W-:Y:S01]  /*45e0*/  IMAD.X R5, R15, 0x1, R53.reuse, P4 ;  /* 0x000000010f057824 */ /* 0x100fe200020e0635 */
[----:B------:R-:W-:Y:S02]  /*45f0*/  F2FP.F16.F32.PACK_AB R29, RZ, R29 ;  /* 0x0000001dff1d723e */ /* 0x000fe400000000ff */
[----:B-1----:R-:W-:Y:S01]  /*4600*/  IADD3 R6, P4, R14, R60, RZ ;  /* 0x0000003c0e067210 */ /* 0x002fe20007f9e0ff */
[----:B------:R0:W-:Y:S01]  /*4610*/  @P2 STG.E.U16 desc[UR50][R10.64], R24 ;  /* 0x000000180a002986 */ /* 0x0001e2000c101532 */
[C---:B------:R-:W-:Y:S02]  /*4620*/  ISETP.GT.AND P2, PT, R3.reuse, 0x1, P0 ;  /* 0x000000010300780c */ /* 0x040fe40000744270 */
[----:B------:R-:W-:Y:S01]  /*4630*/  F2FP.F16.F32.PACK_AB R30, RZ, R30 ;  /* 0x0000001eff1e723e */ /* 0x000fe200000000ff */
[----:B------:R-:W-:Y:S01]  /*4640*/  @P3 STG.E.U16 desc[UR50][R20.64], R25 ;  /* 0x0000001914003986 */ /* 0x000fe2000c101532 */
[----:B------:R-:W-:Y:S01]  /*4650*/  ISETP.GT.AND P3, PT, R3, 0x8, P1 ;  /* 0x000000080300780c */ /* 0x000fe20000f64270 */
[----:B------:R-:W-:Y:S01]  /*4660*/  IMAD.X R7, R15, 0x1, R53, P4 ;  /* 0x000000010f077824 */ /* 0x000fe200020e0635 */
[----:B------:R-:W-:Y:S01]  /*4670*/  ISETP.GT.AND P1, PT, R3, 0x9, P1 ;  /* 0x000000090300780c */ /* 0x000fe20000f24270 */
[----:B------:R1:W-:Y:S01]  /*4680*/  @P5 STG.E.U16 desc[UR50][R4.64], R26 ;  /* 0x0000001a04005986 */ /* 0x0003e2000c101532 */
[----:B------:R-:W-:-:S02]  /*4690*/  IADD3 R12, P5, R8, R61, RZ ;  /* 0x0000003d080c7210 */ /* 0x000fc40007fbe0ff */
[C---:B------:R-:W-:Y:S02]  /*46a0*/  ISETP.GT.AND P4, PT, R3.reuse, 0x8, P0 ;  /* 0x000000080300780c */ /* 0x040fe40000784270 */
[----:B------:R-:W-:Y:S01]  /*46b0*/  ISETP.GT.AND P0, PT, R3, 0x9, P0 ;  /* 0x000000090300780c */ /* 0x000fe20000704270 */
[--C-:B------:R-:W-:Y:S01]  /*46c0*/  IMAD.X R13, R9, 0x1, R53.reuse, P5 ;  /* 0x00000001090d7824 */ /* 0x100fe200028e0635 */
[----:B------:R2:W-:Y:S01]  /*46d0*/  @P2 STG.E.U16 desc[UR50][R6.64], R27 ;  /* 0x0000001b06002986 */ /* 0x0005e2000c101532 */
[-C--:B0-----:R-:W-:Y:S02]  /*46e0*/  IADD3 R10, P5, R14, R62.reuse, RZ ;  /* 0x0000003e0e0a7210 */ /* 0x081fe40007fbe0ff */
[----:B------:R-:W-:Y:S01]  /*46f0*/  F2FP.F16.F32.PACK_AB R31, RZ, R31 ;  /* 0x0000001fff1f723e */ /* 0x000fe200000000ff */
[----:B------:R2:W-:Y:S01]  /*4700*/  @P3 STG.E.U16 desc[UR50][R12.64], R28 ;  /* 0x0000001c0c003986 */ /* 0x0005e2000c101532 */
[----:B-1----:R-:W-:Y:S01]  /*4710*/  IADD3 R4, P2, R8, R62, RZ ;  /* 0x0000003e08047210 */ /* 0x002fe20007f5e0ff */
[----:B------:R-:W-:Y:S01]  /*4720*/  IMAD.X R11, R15, 0x1, R53, P5 ;  /* 0x000000010f0b7824 */ /* 0x000fe200028e0635 */
[----:B------:R-:W-:-:S03]  /*4730*/  IADD3 R8, P3, R14, R61, RZ ;  /* 0x0000003d0e087210 */ /* 0x000fc60007f7e0ff */
[--C-:B------:R-:W-:Y:S02]  /*4740*/  IMAD.X R5, R9, 0x1, R53.reuse, P2 ;  /* 0x0000000109057824 */ /* 0x100fe400010e0635 */
[----:B------:R-:W-:-:S03]  /*4750*/  IMAD.X R9, R15, 0x1, R53, P3 ;  /* 0x000000010f097824 */ /* 0x000fc600018e0635 */
[----:B------:R2:W-:Y:S04]  /*4760*/  @P1 STG.E.U16 desc[UR50][R4.64], R29 ;  /* 0x0000001d04001986 */ /* 0x0005e8000c101532 */
[----:B------:R2:W-:Y:S04]  /*4770*/  @P4 STG.E.U16 desc[UR50][R8.64], R30 ;  /* 0x0000001e08004986 */ /* 0x0005e8000c101532 */
[----:B------:R2:W-:Y:S02]  /*4780*/  @P0 STG.E.U16 desc[UR50][R10.64], R31 ;  /* 0x0000001f0a000986 */ /* 0x0005e4000c101532 */
.L_x_78:
[----:B------:R-:W-:Y:S05]  /*4790*/  BSYNC B0 ;  /* 0x0000000000007941 */ /* 0x000fea0003800000 */
.L_x_32:
[----:B------:R-:W-:Y:S01]  /*47a0*/  IADD3 R16, P0, R16, UR36, RZ ;  /* 0x0000002410107c10 */ /* 0x000fe2000ff1e0ff */
[----:B------:R-:W-:Y:S01]  /*47b0*/  ULDC.64 UR4, c[0x0][0x650] ;  /* 0x0001940000047ab9 */ /* 0x000fe20000000a00 */
[----:B------:R-:W-:Y:S01]  /*47c0*/  PRMT R3, RZ, 0x7610, R3 ;  /* 0x00007610ff037816 */ /* 0x000fe20000000003 */
[----:B-1-34-:R-:W-:Y:S01]  /*47d0*/  IMAD.MOV.U32 R66, RZ, RZ, -0x1 ;  /* 0xffffffffff427424 */ /* 0x01afe200078e00ff */
[----:B------:R-:W-:Y:S01]  /*47e0*/  IADD3.X R17, R17, UR40, RZ, P0, !PT ;  /* 0x0000002811117c10 */ /* 0x000fe200087fe4ff */
[----:B------:R-:W-:Y:S01]  /*47f0*/  IMAD.MOV.U32 R65, RZ, RZ, -0x1 ;  /* 0xffffffffff417424 */ /* 0x000fe200078e00ff */
[----:B------:R-:W-:-:S04]  /*4800*/  ISETP.GE.U32.AND P0, PT, R16, UR4, PT ;  /* 0x0000000410007c0c */ /* 0x000fc8000bf06070 */
[----:B------:R-:W-:-:S13]  /*4810*/  ISETP.GE.U32.AND.EX P0, PT, R17, UR5, PT, P0 ;  /* 0x0000000511007c0c */ /* 0x000fda000bf06100 */
[----:B------:R-:W-:Y:S05]  /*4820*/  @P0 BRA `(.L_x_79) ;  /* 0x0000000400500947 */ /* 0x000fea0003800000 */
[----:B--2---:R-:W1:Y:S01]  /*4830*/  LDC.64 R10, c[0x0][0x628] ;  /* 0x00018a00ff0a7b82 */ /* 0x004e620000000a00 */
[----:B------:R-:W2:Y:S01]  /*4840*/  S2R R20, SR_CTAID.X ;  /* 0x0000000000147919 */ /* 0x000ea20000002500 */
[----:B------:R-:W-:Y:S02]  /*4850*/  IMAD.MOV.U32 R8, RZ, RZ, R16 ;  /* 0x000000ffff087224 */ /* 0x000fe400078e0010 */
[----:B------:R-:W-:Y:S01]  /*4860*/  IMAD.MOV.U32 R9, RZ, RZ, R17 ;  /* 0x000000ffff097224 */ /* 0x000fe200078e0011 */
[----:B------:R-:W3:Y:S03]  /*4870*/  S2R R21, SR_CTAID.Y ;  /* 0x0000000000157919 */ /* 0x000ee60000002600 */
[----:B------:R-:W4:Y:S08]  /*4880*/  LDC R0, c[0x0][0x630] ;  /* 0x00018c00ff007b82 */ /* 0x000f300000000800 */
[----:B------:R-:W0:Y:S01]  /*4890*/  LDC.64 R14, c[0x0][0x620] ;  /* 0x00018800ff0e7b82 */ /* 0x000e220000000a00 */
[----:B-1----:R-:W-:-:S04]  /*48a0*/  ISETP.NE.U32.AND P0, PT, R10, RZ, PT ;  /* 0x000000ff0a00720c */ /* 0x002fc80003f05070 */
[----:B------:R-:W-:-:S13]  /*48b0*/  ISETP.NE.AND.EX P0, PT, R11, RZ, PT, P0 ;  /* 0x000000ff0b00720c */ /* 0x000fda0003f05300 */
[----:B0-234-:R-:W-:Y:S05]  /*48c0*/  @!P0 BRA `(.L_x_80) ;  /* 0x0000000000288947 */ /* 0x01dfea0003800000 */
        /* <DEDUP_REMOVED lines=10> */
.L_x_80:
[----:B------:R-:W0:Y:S01]  /*4970*/  LDC.64 R28, c[0x0][0x640] ;  /* 0x00019000ff1c7b82 */ /* 0x000e220000000a00 */
[-CC-:B------:R-:W-:Y:S01]  /*4980*/  SHF.R.U64 R65, R8, R0.reuse, R9.reuse ;  /* 0x0000000008417219 */ /* 0x180fe20000001209 */
[----:B------:R-:W-:Y:S01]  /*4990*/  ULDC UR4, c[0x0][0x150] ;  /* 0x0000540000047ab9 */ /* 0x000fe20000000800 */
[----:B------:R-:W-:Y:S02]  /*49a0*/  SHF.R.U32.HI R0, RZ, R0, R9 ;  /* 0x00000000ff007219 */ /* 0x000fe40000011609 */
[----:B------:R-:W-:Y:S02]  /*49b0*/  IADD3 R3, P0, RZ, -R65, RZ ;  /* 0x80000041ff037210 */ /* 0x000fe40007f1e0ff */
[----:B------:R-:W-:Y:S01]  /*49c0*/  I2FP.F32.U32 R7, R20 ;  /* 0x0000001400077245 */ /* 0x000fe20000201000 */
[----:B------:R-:W1:Y:S02]  /*49d0*/  LDC R6, c[0x0][0x618] ;  /* 0x00018600ff067b82 */ /* 0x000e640000000800 */
[----:B------:R-:W-:-:S02]  /*49e0*/  IMAD.X R5, RZ, RZ, ~R0, P0 ;  /* 0x000000ffff057224 */ /* 0x000fc400000e0e00 */
[----:B------:R-:W-:Y:S01]  /*49f0*/  FMUL R7, R7, UR4 ;  /* 0x0000000407077c20 */ /* 0x000fe20008400000 */
[----:B------:R-:W-:Y:S01]  /*4a00*/  ULDC UR4, c[0x0][0x154] ;  /* 0x0000550000047ab9 */ /* 0x000fe20000000800 */
[-C--:B------:R-:W-:Y:S02]  /*4a10*/  IMAD R0, R5, R14.reuse, RZ ;  /* 0x0000000e05007224 */ /* 0x080fe400078e02ff */
[----:B------:R-:W2:Y:S01]  /*4a20*/  LDC R8, c[0x0][0x608] ;  /* 0x00018200ff087b82 */ /* 0x000ea20000000800 */
[C---:B------:R-:W-:Y:S01]  /*4a30*/  IMAD.WIDE.U32 R4, R3.reuse, R14, R16 ;  /* 0x0000000e03047225 */ /* 0x040fe200078e0010 */
[----:B------:R-:W3:Y:S03]  /*4a40*/  F2I.U32.TRUNC.NTZ R7, R7 ;  /* 0x0000000700077305 */ /* 0x000ee6000020f000 */
[----:B------:R-:W-:Y:S01]  /*4a50*/  IMAD R3, R3, R15, R0 ;  /* 0x0000000f03037224 */ /* 0x000fe200078e0200 */
[----:B------:R-:W-:-:S02]  /*4a60*/  I2FP.F32.U32 R0, R21 ;  /* 0x0000001500007245 */ /* 0x000fc40000201000 */
[----:B------:R-:W4:Y:S01]  /*4a70*/  LDC R26, c[0x0][0x658] ;  /* 0x00019600ff1a7b82 */ /* 0x000f220000000800 */
[----:B------:R-:W-:Y:S01]  /*4a80*/  IMAD.IADD R3, R5, 0x1, R3 ;  /* 0x0000000105037824 */ /* 0x000fe200078e0203 */
[----:B0-----:R-:W-:Y:S01]  /*4a90*/  ISETP.NE.U32.AND P0, PT, R28, RZ, PT ;  /* 0x000000ff1c00720c */ /* 0x001fe20003f05070 */
[----:B------:R-:W-:-:S03]  /*4aa0*/  FMUL R0, R0, UR4 ;  /* 0x0000000400007c20 */ /* 0x000fc60008400000 */
[----:B------:R-:W-:Y:S01]  /*4ab0*/  ISETP.NE.AND.EX P0, PT, R29, RZ, PT, P0 ;  /* 0x000000ff1d00720c */ /* 0x000fe20003f05300 */
[----:B------:R0:W0:Y:S01]  /*4ac0*/  F2I.U32.TRUNC.NTZ R14, R0 ;  /* 0x00000000000e7305 */ /* 0x000022000020f000 */
[----:B------:R-:W0:Y:S01]  /*4ad0*/  LDC R9, c[0x0][0x144] ;  /* 0x00005100ff097b82 */ /* 0x000e220000000800 */
[-C--:B-1----:R-:W-:Y:S01]  /*4ae0*/  SHF.R.U64 R10, R4, R6.reuse, R3 ;  /* 0x00000006040a7219 */ /* 0x082fe20000001203 */
[----:B---3--:R-:W-:Y:S01]  /*4af0*/  IMAD.MOV R7, RZ, RZ, -R7 ;  /* 0x000000ffff077224 */ /* 0x008fe200078e0a07 */
[----:B------:R-:W-:-:S05]  /*4b00*/  SHF.R.U32.HI R3, RZ, R6, R3 ;  /* 0x00000006ff037219 */ /* 0x000fca0000011603 */
[----:B------:R-:W1:Y:S01]  /*4b10*/  LDC R24, c[0x0][0x148] ;  /* 0x00005200ff187b82 */ /* 0x000e620000000800 */
[-CC-:B--2---:R-:W-:Y:S02]  /*4b20*/  SHF.R.U64 R12, R10, R8.reuse, R3.reuse ;  /* 0x000000080a0c7219 */ /* 0x184fe40000001203 */
[----:B------:R-:W-:-:S05]  /*4b30*/  SHF.R.U32.HI R3, RZ, R8, R3 ;  /* 0x00000008ff037219 */ /* 0x000fca0000011603 */
[----:B------:R-:W2:Y:S01]  /*4b40*/  LDC R15, c[0x0][0x600] ;  /* 0x00018000ff0f7b82 */ /* 0x000ea20000000800 */
[-CC-:B----4-:R-:W-:Y:S02]  /*4b50*/  SHF.R.U64 R13, R12, R26.reuse, R3.reuse ;  /* 0x0000001a0c0d7219 */ /* 0x190fe40000001203 */
[----:B------:R-:W-:-:S03]  /*4b60*/  SHF.R.U32.HI R5, RZ, R26, R3 ;  /* 0x0000001aff057219 */ /* 0x000fc60000011603 */
[----:B------:R-:W-:Y:S02]  /*4b70*/  IMAD.MOV.U32 R4, RZ, RZ, R13 ;  /* 0x000000ffff047224 */ /* 0x000fe400078e000d */
[----:B------:R-:W3:Y:S01]  /*4b80*/  LDC R27, c[0x0][0x648] ;  /* 0x00019200ff1b7b82 */ /* 0x000ee20000000800 */
[----:B0-----:R-:W-:-:S07]  /*4b90*/  IMAD R25, R9, R7, R20 ;  /* 0x0000000709197224 */ /* 0x001fce00078e0214 */
[----:B------:R-:W0:Y:S08]  /*4ba0*/  LDC R30, c[0x0][0x638] ;  /* 0x00018e00ff1e7b82 */ /* 0x000e300000000800 */
[----:B------:R-:W4:Y:S01]  /*4bb0*/  LDC R31, c[0x0][0x610] ;  /* 0x00018400ff1f7b82 */ /* 0x000f220000000800 */
[----:B-1----:R-:W-:Y:S05]  /*4bc0*/  @!P0 BRA `(.L_x_81) ;  /* 0x0000000000288947 */ /* 0x002fea0003800000 */
[----:B------:R-:W1:Y:S02]  /*4bd0*/  LDC R0, c[0x0][0x64c] ;  /* 0x00019300ff007b82 */ /* 0x000e640000000800 */
[----:B-1----:R-:W-:-:S05]  /*4be0*/  IADD3 R3, P0, R13, R0, RZ ;  /* 0x000000000d037210 */ /* 0x002fca0007f1e0ff */
        /* <DEDUP_REMOVED lines=8> */
.L_x_81:
[----:B------:R-:W-:Y:S01]  /*4c70*/  ISETP.NE.AND P0, PT, R2, 0x1, PT ;  /* 0x000000010200780c */ /* 0x000fe20003f05270 */
[----:B------:R-:W-:Y:S01]  /*4c80*/  IMAD.MOV R14, RZ, RZ, -R14 ;  /* 0x000000ffff0e7224 */ /* 0x000fe200078e0a0e */
[----:B---3--:R-:W-:Y:S01]  /*4c90*/  SHF.R.U64 R0, R4, R27, R5 ;  /* 0x0000001b04007219 */ /* 0x008fe20000001205 */
[----:B--2---:R-:W-:Y:S01]  /*4ca0*/  VIADD R5, R15, 0xffffffff ;  /* 0xffffffff0f057836 */ /* 0x004fe20000000000 */
[----:B------:R-:W-:-:S03]  /*4cb0*/  LOP3.LUT R3, R12, R59, RZ, 0xc0, !PT ;  /* 0x0000003b0c037212 */ /* 0x000fc600078ec0ff */
[----:B------:R-:W-:Y:S01]  /*4cc0*/  IMAD.MOV R4, RZ, RZ, -R0 ;  /* 0x000000ffff047224 */ /* 0x000fe200078e0a00 */
[----:B------:R-:W-:Y:S01]  /*4cd0*/  LOP3.LUT R10, R10, R5, RZ, 0xc0, !PT ;  /* 0x000000050a0a7212 */ /* 0x000fe200078ec0ff */
[----:B------:R-:W-:Y:S02]  /*4ce0*/  IMAD R0, R54, R0, R3 ;  /* 0x0000000036007224 */ /* 0x000fe400078e0203 */
[----:B0-----:R-:W-:Y:S02]  /*4cf0*/  IMAD R3, R4, R30, R13 ;  /* 0x0000001e04037224 */ /* 0x001fe400078e020d */
[----:B------:R-:W-:Y:S02]  /*4d00*/  @P0 IMAD R25, R24, R14, R21 ;  /* 0x0000000e18190224 */ /* 0x000fe400078e0215 */
[----:B------:R-:W-:Y:S02]  /*4d10*/  IMAD R5, R3, R15, R10 ;  /* 0x0000000f03057224 */ /* 0x000fe400078e020a */
[----:B----4-:R-:W-:-:S02]  /*4d20*/  IMAD R0, R0, R31, R25 ;  /* 0x0000001f00007224 */ /* 0x010fc400078e0219 */
[----:B------:R-:W-:-:S03]  /*4d30*/  IMAD.MOV.U32 R4, RZ, RZ, 0x1 ;  /* 0x00000001ff047424 */ /* 0x000fc600078e00ff */
[----:B------:R-:W-:Y:S02]  /*4d40*/  SEL R66, R5, R0, !P0 ;  /* 0x0000000005427207 */ /* 0x000fe40004000000 */
[----:B------:R-:W-:Y:S02]  /*4d50*/  PRMT R3, R4, 0x7610, R3 ;  /* 0x0000761004037816 */ /* 0x000fe40000000003 */
[----:B------:R-:W-:-:S07]  /*4d60*/  SEL R0, R0, R5, !P0 ;  /* 0x0000000500007207 */ /* 0x000fce0004000000 */
.L_x_79:
[----:B------:R-:W-:Y:S01]  /*4d70*/  LOP3.LUT P0, RZ, R3, 0xff, RZ, 0xc0, !PT ;  /* 0x000000ff03ff7812 */ /* 0x000fe2000780c0ff */
[----:B------:R-:W-:-:S12]  /*4d80*/  IMAD.MOV.U32 R67, RZ, RZ, R0 ;  /* 0x000000ffff437224 */ /* 0x000fd800078e0000 */
[----:B------:R-:W-:Y:S05]  /*4d90*/  @P0 BRA `(.L_x_82) ;  /* 0xffffffc400dc0947 */ /* 0x000fea000383ffff */
[----:B------:R-:W-:Y:S05]  /*4da0*/  EXIT ;  /* 0x000000000000794d */ /* 0x000fea0003800000 */
.L_x_7:
        /* <DEDUP_REMOVED lines=26> */
.L_x_84:
[----:B------:R-:W0:Y:S01]  /*4f50*/  LDC.64 R28, c[0x0][0x640] ;  /* 0x00019000ff1c7b82 */ /* 0x000e220000000a00 */
[-CC-:B------:R-:W-:Y:S01]  /*4f60*/  SHF.R.U64 R22, R14, R6.reuse, R15.reuse ;  /* 0x000000060e167219 */ /* 0x180fe2000000120f */
[----:B------:R-:W-:Y:S01]  /*4f70*/  IMAD.MOV.U32 R30, RZ, RZ, 0x1 ;  /* 0x00000001ff1e7424 */ /* 0x000fe200078e00ff */
[----:B------:R-:W-:Y:S02]  /*4f80*/  SHF.R.U32.HI R6, RZ, R6, R15 ;  /* 0x00000006ff067219 */ /* 0x000fe4000001160f */
[----:B------:R-:W-:-:S03]  /*4f90*/  IADD3 R13, P0, RZ, -R22, RZ ;  /* 0x80000016ff0d7210 */ /* 0x000fc60007f1e0ff */
[----:B------:R-:W1:Y:S02]  /*4fa0*/  LDC R12, c[0x0][0x618] ;  /* 0x00018600ff0c7b82 */ /* 0x000e640000000800 */
[----:B------:R-:W-:-:S04]  /*4fb0*/  IMAD.X R11, RZ, RZ, ~R6, P0 ;  /* 0x000000ffff0b7224 */ /* 0x000fc800000e0e06 */
[-C--:B------:R-:W-:Y:S02]  /*4fc0*/  IMAD R6, R11, R24.reuse, RZ ;  /* 0x000000180b067224 */ /* 0x080fe400078e02ff */
[----:B------:R-:W2:Y:S01]  /*4fd0*/  LDC R14, c[0x0][0x608] ;  /* 0x00018200ff0e7b82 */ /* 0x000ea20000000800 */
[----:B------:R-:W-:-:S04]  /*4fe0*/  IMAD.WIDE.U32 R10, R13, R24, R16 ;  /* 0x000000180d0a7225 */ /* 0x000fc800078e0010 */
[----:B------:R-:W-:-:S03]  /*4ff0*/  IMAD R13, R13, R25, R6 ;  /* 0x000000190d0d7224 */ /* 0x000fc600078e0206 */
[----:B------:R-:W3:Y:S01]  /*5000*/  LDC R27, c[0x0][0x658] ;  /* 0x00019600ff1b7b82 */ /* 0x000ee20000000800 */
[----:B------:R-:W-:Y:S01]  /*5010*/  IMAD.IADD R11, R11, 0x1, R13 ;  /* 0x000000010b0b7824 */ /* 0x000fe200078e020d */
[----:B0-----:R-:W-:-:S04]  /*5020*/  ISETP.NE.U32.AND P0, PT, R28, RZ, PT ;  /* 0x000000ff1c00720c */ /* 0x001fc80003f05070 */
[----:B------:R-:W-:Y:S02]  /*5030*/  ISETP.NE.AND.EX P0, PT, R29, RZ, PT, P0 ;  /* 0x000000ff1d00720c */ /* 0x000fe40003f05300 */
[----:B------:R-:W0:Y:S01]  /*5040*/  LDC R20, c[0x0][0x600] ;  /* 0x00018000ff147b82 */ /* 0x000e220000000800 */
[-CC-:B-1----:R-:W-:Y:S01]  /*5050*/  SHF.R.U64 R8, R10, R12.reuse, R11.reuse ;  /* 0x0000000c0a087219 */ /* 0x182fe2000000120b */
[----:B------:R-:W-:Y:S01]  /*5060*/  IMAD.MOV.U32 R10, RZ, RZ, -0x1 ;  /* 0xffffffffff0a7424 */ /* 0x000fe200078e00ff */
[----:B------:R-:W-:-:S05]  /*5070*/  SHF.R.U32.HI R11, RZ, R12, R11 ;  /* 0x0000000cff0b7219 */ /* 0x000fca000001160b */
[----:B------:R-:W1:Y:S01]  /*5080*/  LDC R24, c[0x0][0x648] ;  /* 0x00019200ff187b82 */ /* 0x000e620000000800 */
[-CC-:B--2---:R-:W-:Y:S02]  /*5090*/  SHF.R.U64 R21, R8, R14.reuse, R11.reuse ;  /* 0x0000000e08157219 */ /* 0x184fe4000000120b */
[----:B------:R-:W-:-:S05]  /*50a0*/  SHF.R.U32.HI R6, RZ, R14, R11 ;  /* 0x0000000eff067219 */ /* 0x000fca000001160b */
[----:B------:R-:W2:Y:S01]  /*50b0*/  LDC R26, c[0x0][0x638] ;  /* 0x00018e00ff1a7b82 */ /* 0x000ea20000000800 */
[-C--:B---3--:R-:W-:Y:S02]  /*50c0*/  SHF.L.U32 R10, R10, R27.reuse, RZ ;  /* 0x0000001b0a0a7219 */ /* 0x088fe400000006ff */
[-CC-:B------:R-:W-:Y:S02]  /*50d0*/  SHF.R.U64 R25, R21, R27.reuse, R6.reuse ;  /* 0x0000001b15197219 */ /* 0x180fe40000001206 */
[----:B------:R-:W-:Y:S02]  /*50e0*/  LOP3.LUT R32, RZ, R10, RZ, 0x33, !PT ;  /* 0x0000000aff207212 */ /* 0x000fe400078e33ff */
[----:B------:R-:W-:Y:S01]  /*50f0*/  SHF.R.U32.HI R11, RZ, R27, R6 ;  /* 0x0000001bff0b7219 */ /* 0x000fe20000011606 */
[----:B------:R-:W3:Y:S01]  /*5100*/  LDC R31, c[0x0][0x610] ;  /* 0x00018400ff1f7b82 */ /* 0x000ee20000000800 */
[----:B------:R-:W-:Y:S01]  /*5110*/  IMAD.MOV.U32 R10, RZ, RZ, R25 ;  /* 0x000000ffff0a7224 */ /* 0x000fe200078e0019 */
[----:B------:R-:W-:Y:S06]  /*5120*/  @!P0 BRA `(.L_x_85) ;  /* 0x0000000000288947 */ /* 0x000fec0003800000 */
        /* <DEDUP_REMOVED lines=10> */
.L_x_85:
[----:B------:R-:W-:Y:S02]  /*51d0*/  ISETP.NE.AND P0, PT, R2, 0x1, PT ;  /* 0x000000010200780c */ /* 0x000fe40003f05270 */
[----:B-1----:R-:W-:Y:S01]  /*51e0*/  SHF.R.U64 R6, R10, R24, R11 ;  /* 0x000000180a067219 */ /* 0x002fe2000000120b */
[----:B0-----:R-:W-:Y:S01]  /*51f0*/  VIADD R11, R20, 0xffffffff ;  /* 0xffffffff140b7836 */ /* 0x001fe20000000000 */
[----:B------:R-:W-:Y:S02]  /*5200*/  SHF.L.U32 R30, R30, R27, RZ ;  /* 0x0000001b1e1e7219 */ /* 0x000fe400000006ff */
[----:B------:R-:W-:Y:S01]  /*5210*/  LOP3.LUT R5, R21, R32, RZ, 0xc0, !PT ;  /* 0x0000002015057212 */ /* 0x000fe200078ec0ff */
[----:B------:R-:W-:-:S04]  /*5220*/  IMAD.MOV R10, RZ, RZ, -R6 ;  /* 0x000000ffff0a7224 */ /* 0x000fc800078e0a06 */
[----:B------:R-:W-:Y:S01]  /*5230*/  IMAD R6, R30, R6, R5 ;  /* 0x000000061e067224 */ /* 0x000fe200078e0205 */
[----:B------:R-:W-:Y:S01]  /*5240*/  LOP3.LUT R5, R8, R11, RZ, 0xc0, !PT ;  /* 0x0000000b08057212 */ /* 0x000fe200078ec0ff */
[----:B------:R-:W-:Y:S02]  /*5250*/  @P0 IMAD R7, R9, R23, R4 ;  /* 0x0000001709070224 */ /* 0x000fe400078e0204 */
[----:B--2---:R-:W-:Y:S02]  /*5260*/  IMAD R4, R10, R26, R25 ;  /* 0x0000001a0a047224 */ /* 0x004fe400078e0219 */
[----:B---3--:R-:W-:Y:S02]  /*5270*/  IMAD R7, R6, R31, R7 ;  /* 0x0000001f06077224 */ /* 0x008fe400078e0207 */
[----:B------:R-:W-:Y:S02]  /*5280*/  IMAD R4, R4, R20, R5 ;  /* 0x0000001404047224 */ /* 0x000fe400078e0205 */
[----:B------:R-:W-:-:S02]  /*5290*/  IMAD.MOV.U32 R8, RZ, RZ, 0x1 ;  /* 0x00000001ff087424 */ /* 0x000fc400078e00ff */
[----:B------:R-:W-:Y:S01]  /*52a0*/  IMAD.MOV.U32 R6, RZ, RZ, R22 ;  /* 0x000000ffff067224 */ /* 0x000fe200078e0016 */
[----:B------:R-:W-:Y:S02]  /*52b0*/  SEL R20, R4, R7, !P0 ;  /* 0x0000000704147207 */ /* 0x000fe40004000000 */
[----:B------:R-:W-:-:S07]  /*52c0*/  SEL R21, R7, R4, !P0 ;  /* 0x0000000407157207 */ /* 0x000fce0004000000 */
.L_x_83:
[----:B------:R-:W-:-:S08]  /*52d0*/  NOP ;  /* 0x0000000000007918 */ /* 0x000fd00000000000 */
[----:B------:R-:W0:-:S00]  /*52e0*/  USETMAXREG.DEALLOC.CTAPOOL 0x28 ;  /* 0x00000028000079c8 */ /* 0x000e0000080e0500 */
[----:B0-----:R-:W-:-:S13]  /*52f0*/  ISETP.NE.AND P0, PT, R3, RZ, PT ;  /* 0x000000ff0300720c */ /* 0x001fda0003f05270 */
[----:B------:R-:W-:Y:S05]  /*5300*/  @P0 EXIT ;  /* 0x000000000000094d */ /* 0x000fea0003800000 */
[----:B------:R-:W-:Y:S01]  /*5310*/  LOP3.LUT P0, RZ, R8, 0xff, RZ, 0xc0, !PT ;  /* 0x000000ff08ff7812 */ /* 0x000fe2000780c0ff */
[----:B------:R-:W-:Y:S02]  /*5320*/  IMAD.MOV.U32 R3, RZ, RZ, 0x1 ;  /* 0x00000001ff037424 */ /* 0x000fe400078e00ff */
[----:B------:R-:W-:-:S10]  /*5330*/  IMAD.MOV.U32 R8, RZ, RZ, RZ ;  /* 0x000000ffff087224 */ /* 0x000fd400078e00ff */
[----:B------:R-:W-:Y:S05]  /*5340*/  @!P0 BRA `(.L_x_86) ;  /* 0x0000000c002c8947 */ /* 0x000fea0003800000 */
[----:B------:R-:W0:Y:S01]  /*5350*/  LDC R3, c[0x0][0x28c] ;  /* 0x0000a300ff037b82 */ /* 0x000e220000000800 */
[----:B------:R-:W1:Y:S01]  /*5360*/  S2R R12, SR_CgaCtaId ;  /* 0x00000000000c7919 */ /* 0x000e620000008800 */
[----:B------:R-:W-:Y:S01]  /*5370*/  ULDC UR5, c[0x0][0x658] ;  /* 0x0001960000057ab9 */ /* 0x000fe20000000800 */
[----:B------:R-:W-:Y:S01]  /*5380*/  UMOV UR6, 0xffffffff ;  /* 0xffffffff00067882 */ /* 0x000fe20000000000 */
[----:B------:R-:W-:Y:S01]  /*5390*/  BSSY B0, `(.L_x_86) ;  /* 0x00000c6000007945 */ /* 0x000fe20003800000 */
[----:B------:R-:W-:Y:S01]  /*53a0*/  USHF.L.U32 UR6, UR6, UR5, URZ ;  /* 0x0000000506067299 */ /* 0x000fe2000800063f */
[----:B------:R-:W-:Y:S01]  /*53b0*/  IMAD.MOV.U32 R10, RZ, RZ, 0x1 ;  /* 0x00000001ff0a7424 */ /* 0x000fe200078e00ff */
[----:B------:R-:W-:Y:S01]  /*53c0*/  LOP3.LUT R19, R18, 0x2, RZ, 0xfc, !PT ;  /* 0x0000000212137812 */ /* 0x000fe200078efcff */
[----:B------:R-:W-:Y:S01]  /*53d0*/  IMAD.MOV.U32 R8, RZ, RZ, RZ ;  /* 0x000000ffff087224 */ /* 0x000fe200078e00ff */
[----:B------:R-:W-:Y:S01]  /*53e0*/  ULDC UR4, c[0x0][0x600] ;  /* 0x0001800000047ab9 */ /* 0x000fe20000000800 */
[----:B------:R-:W-:Y:S01]  /*53f0*/  UMOV UR7, 0x1 ;  /* 0x0000000100077882 */ /* 0x000fe20000000000 */
[----:B------:R-:W-:-:S02]  /*5400*/  UIADD3 UR15, UR4, -0x1, URZ ;  /* 0xffffffff040f7890 */ /* 0x000fc4000fffe03f */
[----:B------:R-:W-:Y:S02]  /*5410*/  USHF.L.U32 UR17, UR7, UR5, URZ ;  /* 0x0000000507117299 */ /* 0x000fe4000800063f */
[----:B------:R-:W-:Y:S01]  /*5420*/  ULOP3.LUT UR16, URZ, UR6, URZ, 0x33, !UPT ;  /* 0x000000063f107292 */ /* 0x000fe2000f8e333f */
[----:B------:R-:W-:Y:S01]  /*5430*/  ULDC.64 UR20, c[0x0][0x198] ;  /* 0x0000660000147ab9 */ /* 0x000fe20000000a00 */
[----:B0-----:R-:W-:-:S05]  /*5440*/  VIADD R3, R3, 0x3f ;  /* 0x0000003f03037836 */ /* 0x001fca0000000000 */
[----:B------:R-:W-:-:S04]  /*5450*/  SHF.R.S32.HI R4, RZ, 0x1f, R3 ;  /* 0x0000001fff047819 */ /* 0x000fc80000011403 */
[----:B------:R-:W-:Y:S01]  /*5460*/  LEA.HI R4, R4, R3, RZ, 0x6 ;  /* 0x0000000304047211 */ /* 0x000fe200078f30ff */
[C---:B-1----:R-:W-:Y:S02]  /*5470*/  IMAD.SHL.U32 R11, R12.reuse, 0x8, RZ ;  /* 0x000000080c0b7824 */ /* 0x042fe400078e00ff */
[----:B------:R-:W-:Y:S01]  /*5480*/  IMAD.SHL.U32 R12, R12, 0x200, RZ ;  /* 0x000002000c0c7824 */ /* 0x000fe200078e00ff */
[----:B------:R-:W-:Y:S01]  /*5490*/  SHF.R.S32.HI R9, RZ, 0x6, R4 ;  /* 0x00000006ff097819 */ /* 0x000fe20000011404 */
[----:B------:R-:W-:Y:S01]  /*54a0*/  IMAD.MOV.U32 R3, RZ, RZ, 0x1 ;  /* 0x00000001ff037424 */ /* 0x000fe200078e00ff */
[----:B------:R-:W-:Y:S02]  /*54b0*/  LOP3.LUT R11, R11, 0x8, RZ, 0xc0, !PT ;  /* 0x000000080b0b7812 */ /* 0x000fe400078ec0ff */
[----:B------:R-:W-:Y:S01]  /*54c0*/  LOP3.LUT R12, R12, 0x200, RZ, 0xc0, !PT ;  /* 0x000002000c0c7812 */ /* 0x000fe200078ec0ff */
[----:B------:R-:W-:-:S07]  /*54d0*/  VIADD R13, R9, 0x1 ;  /* 0x00000001090d7836 */ /* 0x000fce0000000000 */
.L_x_97:
[----:B------:R-:W-:-:S03]  /*54e0*/  UMOV UR4, 0xffffffff ;  /* 0xffffffff00047882 */ /* 0x000fc60000000000 */
[----:B------:R-:W-:Y:S05]  /*54f0*/  BRA.DIV UR4, `(.L_x_87) ;  /* 0x0000000e04a87947 */ /* 0x000fea000b800000 */
[----:B------:R-:W-:-:S13]  /*5500*/  ELECT P6, URZ, PT ;  /* 0x00000000003f782f */ /* 0x000fda00038c0000 */
.L_x_108:
[----:B------:R-:W0:Y:S01]  /*5510*/  LDC R4, c[0x0][0x28c] ;  /* 0x0000a300ff047b82 */ /* 0x000e220000000800 */
[----:B------:R-:W-:Y:S01]  /*5520*/  BSSY B1, `(.L_x_88) ;  /* 0x0000038000017945 */ /* 0x000fe20003800000 */
[----:B0-----:R-:W-:-:S13]  /*5530*/  ISETP.LT.OR P6, PT, R4, 0x1, !P6 ;  /* 0x000000010400780c */ /* 0x001fda00077c1670 */
[----:B------:R-:W-:Y:S05]  /*5540*/  @P6 BRA `(.L_x_89) ;  /* 0x0000000000d46947 */ /* 0x000fea0003800000 */
[----:B------:R-:W-:Y:S02]  /*5550*/  IMAD R20, R20, 0x10, R11 ;  /* 0x0000001014147824 */ /* 0x000fe400078e020b */
[----:B------:R-:W-:Y:S02]  /*5560*/  IMAD R21, R21, 0x180, RZ ;  /* 0x0000018015157824 */ /* 0x000fe400078e02ff */
[----:B------:R-:W-:Y:S02]  /*5570*/  IMAD.MOV.U32 R24, RZ, RZ, RZ ;  /* 0x000000ffff187224 */ /* 0x000fe400078e00ff */
[----:B------:R-:W-:Y:S02]  /*5580*/  IMAD.MOV.U32 R4, RZ, RZ, R13 ;  /* 0x000000ffff047224 */ /* 0x000fe400078e000d */
[----:B------:R-:W-:Y:S02]  /*5590*/  IMAD.MOV.U32 R5, RZ, RZ, R3 ;  /* 0x000000ffff057224 */ /* 0x000fe400078e0003 */
[----:B------:R-:W-:-:S07]  /*55a0*/  IMAD.MOV.U32 R7, RZ, RZ, R8 ;  /* 0x000000ffff077224 */ /* 0x000fce00078e0008 */
.L_x_92:
[----:B------:R-:W0:Y:S01]  /*55b0*/  S2R R15, SR_CgaCtaId ;  /* 0x00000000000f7919 */ /* 0x000e220000008800 */
[----:B------:R-:W-:Y:S02]  /*55c0*/  MOV R14, 0x400 ;  /* 0x00000400000e7802 */ /* 0x000fe40000000f00 */
[----:B------:R-:W-:Y:S02]  /*55d0*/  ISETP.NE.AND P1, PT, R0, RZ, PT ;  /* 0x000000ff0000720c */ /* 0x000fe40003f25270 */
[----:B0-----:R-:W-:Y:S02]  /*55e0*/  LEA R22, R15, R14, 0x18 ;  /* 0x0000000e0f167211 */ /* 0x001fe400078ec0ff */
[----:B------:R-:W-:-:S09]  /*55f0*/  SHF.L.U32 R14, R5, 0x1f, RZ ;  /* 0x0000001f050e7819 */ /* 0x000fd200000006ff */
[----:B------:R-:W0:Y:S01]  /*5600*/  @!P1 LDC R15, c[0x0][0x500] ;  /* 0x00014000ff0f9b82 */ /* 0x000e220000000800 */
[----:B------:R-:W-:-:S04]  /*5610*/  IMAD R23, R7, 0x8, R22 ;  /* 0x0000000807177824 */ /* 0x000fc800078e0216 */
[----:B------:R-:W1:Y:S02]  /*5620*/  SYNCS.PHASECHK.TRANS64.TRYWAIT P0, [R23+URZ+0x20], R14 ;  /* 0x0000200e170075a7 */ /* 0x000e64000800017f */
[----:B-1----:R-:W-:Y:S05]  /*5630*/  @!P0 BRA `(.L_x_90) ;  /* 0x0000000c00788947 */ /* 0x002fea0003800000 */
.L_x_109:
[----:B-1----:R-:W-:Y:S01]  /*5640*/  PRMT R14, R19, 0x9910, RZ ;  /* 0x00009910130e7816 */ /* 0x002fe200000000ff */
[----:B0-----:R0:W-:Y:S03]  /*5650*/  @!P1 SYNCS.ARRIVE.TRANS64 RZ, [R23+URZ], R15 ;  /* 0x0000000f17ff99a7 */ /* 0x0011e6000800003f */
[----:B------:R-:W-:-:S13]  /*5660*/  ISETP.NE.AND P0, PT, R14, 0x2, PT ;  /* 0x000000020e00780c */ /* 0x000fda0003f05270 */
[----:B0-----:R-:W-:Y:S05]  /*5670*/  @P0 BRA `(.L_x_91) ;  /* 0x0000000000040947 */ /* 0x001fea0003800000 */
[----:B------:R-:W-:Y:S01]  /*5680*/  BPT.TRAP 0x1 ;  /* 0x000000040000795c */ /* 0x000fe20000300000 */
.L_x_91:
[----:B------:R-:W-:Y:S01]  /*5690*/  IMAD R15, R7, 0xc000, R22 ;  /* 0x0000c000070f7824 */ /* 0x000fe200078e0216 */
[----:B------:R-:W-:Y:S01]  /*56a0*/  R2UR UR9, R23 ;  /* 0x00000000170972ca */ /* 0x000fe200000e0000 */
[----:B------:R-:W-:Y:S01]  /*56b0*/  IMAD R14, R7, 0x400, R12 ;  /* 0x00000400070e7824 */ /* 0x000fe200078e020c */
[----:B------:R-:W-:Y:S01]  /*56c0*/  UIADD3 UR4, UP0, UR20, 0xf0, URZ ;  /* 0x000000f014047890 */ /* 0x000fe2000ff1e03f */
[----:B------:R-:W-:Y:S01]  /*56d0*/  VIADD R4, R4, 0xffffffff ;  /* 0xffffffff04047836 */ /* 0x000fe20000000000 */
[----:B------:R-:W-:Y:S01]  /*56e0*/  R2UR UR5, R15 ;  /* 0x000000000f0572ca */ /* 0x000fe200000e0000 */
[----:B------:R-:W-:Y:S01]  /*56f0*/  IMAD R14, R14, 0x2, R22 ;  /* 0x000000020e0e7824 */ /* 0x000fe200078e0216 */
[----:B------:R-:W-:Y:S01]  /*5700*/  R2UR UR11, R21 ;  /* 0x00000000150b72ca */ /* 0x000fe200000e0000 */
[----:B------:R-:W-:Y:S01]  /*5710*/  UIADD3 UR22, UP1, UR20, 0x1f0, URZ ;  /* 0x000001f014167890 */ /* 0x000fe2000ff3e03f */
[----:B------:R-:W-:Y:S01]  /*5720*/  R2UR UR10, R24 ;  /* 0x00000000180a72ca */ /* 0x000fe200000e0000 */
[----:B------:R-:W-:Y:S01]  /*5730*/  VIADD R7, R7, 0x1 ;  /* 0x0000000107077836 */ /* 0x000fe20000000000 */
[----:B------:R-:W-:Y:S01]  /*5740*/  R2UR UR8, R14 ;  /* 0x000000000e0872ca */ /* 0x000fe200000e0000 */
[----:B------:R-:W-:Y:S01]  /*5750*/  UIADD3.X UR23, URZ, UR21, URZ, UP1, !UPT ;  /* 0x000000153f177290 */ /* 0x000fe20008ffe43f */
[----:B------:R-:W-:Y:S01]  /*5760*/  R2UR UR12, R6 ;  /* 0x00000000060c72ca */ /* 0x000fe200000e0000 */
[----:B------:R-:W-:Y:S01]  /*5770*/  UMOV UR6, 0x0 ;  /* 0x0000000000067882 */ /* 0x000fe20000000000 */
[----:B------:R-:W-:Y:S01]  /*5780*/  R2UR UR18, R20 ;  /* 0x00000000141272ca */ /* 0x000fe200000e0000 */
[----:B------:R-:W-:Y:S01]  /*5790*/  UMOV UR7, 0x10000000 ;  /* 0x1000000000077882 */ /* 0x000fe20000000000 */
[----:B------:R-:W-:Y:S01]  /*57a0*/  ISETP.GT.AND P1, PT, R4, 0x1, PT ;  /* 0x000000010400780c */ /* 0x000fe20003f24270 */
[----:B------:R-:W-:Y:S01]  /*57b0*/  UIADD3 UR13, UR5, 0x100, URZ ;  /* 0x00000100050d7890 */ /* 0x000fe2000fffe03f */
[C---:B------:R-:W-:Y:S01]  /*57c0*/  ISETP.NE.AND P0, PT, R7.reuse, 0x4, PT ;  /* 0x000000040700780c */ /* 0x040fe20003f05270 */
[----:B------:R-:W-:Y:S01]  /*57d0*/  UIADD3.X UR5, URZ, UR21, URZ, UP0, !UPT ;  /* 0x000000153f057290 */ /* 0x000fe200087fe43f */
[----:B------:R-:W-:Y:S01]  /*57e0*/  VIADD R24, R24, 0x40 ;  /* 0x0000004018187836 */ /* 0x000fe20000000000 */
[----:B------:R-:W-:Y:S01]  /*57f0*/  UMOV UR19, 0x30000 ;  /* 0x0003000000137882 */ /* 0x000fe20000000000 */
[----:B------:R-:W-:Y:S01]  /*5800*/  SEL R14, RZ, 0x1, P0 ;  /* 0x00000001ff0e7807 */ /* 0x000fe20000000000 */
[----:B------:R-:W-:Y:S01]  /*5810*/  UIADD3 UR14, UR8, 0x30100, URZ ;  /* 0x00030100080e7890 */ /* 0x000fe2000fffe03f */
[----:B------:R-:W-:-:S02]  /*5820*/  SEL R7, R7, RZ, P0 ;  /* 0x000000ff07077207 */ /* 0x000fc40000000000 */
[----:B------:R-:W-:Y:S01]  /*5830*/  UMOV UR8, UR13 ;  /* 0x0000000d00087c82 */ /* 0x000fe20008000000 */
[----:B------:R-:W-:Y:S01]  /*5840*/  LOP3.LUT R5, R5, R14, RZ, 0x3c, !PT ;  /* 0x0000000e05057212 */ /* 0x000fe200078e3cff */
[----:B------:R0:W-:Y:S02]  /*5850*/  UTMALDG.3D [UR8], [UR4], desc[UR6] ;  /* 0x00000608040075b4 */ /* 0x0001e40008011000 */
[----:B0-----:R-:W-:Y:S01]  /*5860*/  UMOV UR8, UR14 ;  /* 0x0000000e00087c82 */ /* 0x001fe20008000000 */
[----:B------:R-:W-:Y:S02]  /*5870*/  UMOV UR11, UR18 ;  /* 0x00000012000b7c82 */ /* 0x000fe40008000000 */
[----:B------:R0:W-:Y:S02]  /*5880*/  UTMALDG.3D.MULTICAST [UR8], [UR22], UR19, desc[UR6] ;  /* 0x00000608160073b4 */ /* 0x0001e40008011813 */
[----:B0-----:R-:W-:Y:S05]  /*5890*/  @P1 BRA `(.L_x_92) ;  /* 0xfffffffc00441947 */ /* 0x001fea000383ffff */
.L_x_89:
[----:B------:R-:W-:Y:S05]  /*58a0*/  BSYNC B1 ;  /* 0x0000000000017941 */ /* 0x000fea0003800000 */
.L_x_88:
[----:B------:R-:W-:Y:S01]  /*58b0*/  LOP3.LUT P1, RZ, R10, 0xff, RZ, 0xc0, !PT ;  /* 0x000000ff0aff7812 */ /* 0x000fe2000782c0ff */
[----:B------:R-:W-:Y:S01]  /*58c0*/  IMAD.IADD R8, R9, 0x1, R8 ;  /* 0x0000000109087824 */ /* 0x000fe200078e0208 */
[----:B------:R-:W-:Y:S01]  /*58d0*/  IADD3 R16, P2, R16, UR36, RZ ;  /* 0x0000002410107c10 */ /* 0x000fe2000ff5e0ff */
[----:B------:R-:W-:Y:S01]  /*58e0*/  ULDC.64 UR4, c[0x0][0x650] ;  /* 0x0001940000047ab9 */ /* 0x000fe20000000a00 */
[----:B------:R-:W-:Y:S01]  /*58f0*/  BSSY B1, `(.L_x_93) ;  /* 0x000006d000017945 */ /* 0x000fe20003800000 */
[----:B------:R-:W-:Y:S01]  /*5900*/  IMAD.MOV.U32 R21, RZ, RZ, -0x1 ;  /* 0xffffffffff157424 */ /* 0x000fe200078e00ff */
[----:B------:R-:W-:Y:S01]  /*5910*/  SHF.R.U32.HI R4, RZ, 0x2, R8 ;  /* 0x00000002ff047819 */ /* 0x000fe20000011608 */
[----:B------:R-:W-:Y:S01]  /*5920*/  IMAD.MOV.U32 R20, RZ, RZ, -0x1 ;  /* 0xffffffffff147424 */ /* 0x000fe200078e00ff */
[----:B------:R-:W-:Y:S02]  /*5930*/  ISETP.GT.U32.AND P0, PT, R8, 0x3, PT ;  /* 0x000000030800780c */ /* 0x000fe40003f04070 */
[----:B------:R-:W-:-:S02]  /*5940*/  LOP3.LUT R4, R4, 0x1, RZ, 0xc0, !PT ;  /* 0x0000000104047812 */ /* 0x000fc400078ec0ff */
[----:B------:R-:W-:Y:S01]  /*5950*/  ISETP.LT.U32.AND P0, PT, R9, 0x4, P0 ;  /* 0x000000040900780c */ /* 0x000fe20000701070 */
[----:B------:R-:W0:Y:S01]  /*5960*/  @P1 S2R R6, SR_CgaCtaId ;  /* 0x0000000000061919 */ /* 0x000e220000008800 */
[----:B------:R-:W-:Y:S02]  /*5970*/  @P1 MOV R5, 0x400 ;  /* 0x0000040000051802 */ /* 0x000fe40000000f00 */
[----:B------:R-:W-:Y:S02]  /*5980*/  IADD3.X R17, R17, UR40, RZ, P2, !PT ;  /* 0x0000002811117c10 */ /* 0x000fe400097fe4ff */
[----:B------:R-:W-:Y:S02]  /*5990*/  ISETP.GE.U32.AND P2, PT, R16, UR4, PT ;  /* 0x0000000410007c0c */ /* 0x000fe4000bf46070 */
[----:B------:R-:W-:Y:S02]  /*59a0*/  LOP3.LUT R8, R8, 0x3, RZ, 0xc0, !PT ;  /* 0x0000000308087812 */ /* 0x000fe400078ec0ff */
[----:B------:R-:W-:-:S02]  /*59b0*/  PRMT R10, RZ, 0x7610, R10 ;  /* 0x00007610ff0a7816 */ /* 0x000fc4000000000a */
[----:B0-----:R-:W-:Y:S01]  /*59c0*/  @P1 LEA R5, R6, R5, 0x18 ;  /* 0x0000000506051211 */ /* 0x001fe200078ec0ff */
[----:B------:R-:W-:-:S03]  /*59d0*/  IMAD.MOV.U32 R6, RZ, RZ, -0x1 ;  /* 0xffffffffff067424 */ /* 0x000fc600078e00ff */
[----:B------:R0:W-:Y:S01]  /*59e0*/  @P1 SYNCS.ARRIVE.TRANS64.A1T0 RZ, [R5+URZ+0x58], RZ ;  /* 0x000058ff05ff19a7 */ /* 0x0001e2000810003f */
[----:B------:R-:W-:Y:S02]  /*59f0*/  ISETP.NE.U32.AND P1, PT, R4, 0x1, PT ;  /* 0x000000010400780c */ /* 0x000fe40003f25070 */
[----:B------:R-:W-:Y:S02]  /*5a00*/  SEL R4, RZ, 0x1, !P0 ;  /* 0x00000001ff047807 */ /* 0x000fe40004000000 */
[----:B------:R-:W-:Y:S02]  /*5a10*/  ISETP.GE.U32.AND.EX P0, PT, R17, UR5, PT, P2 ;  /* 0x0000000511007c0c */ /* 0x000fe4000bf06120 */
[----:B------:R-:W-:-:S04]  /*5a20*/  ISETP.GT.U32.AND P1, PT, R9, 0x3, !P1 ;  /* 0x000000030900780c */ /* 0x000fc80004f24070 */
[----:B0-----:R-:W-:-:S04]  /*5a30*/  SEL R5, RZ, 0x1, !P1 ;  /* 0x00000001ff057807 */ /* 0x001fc80004800000 */
[--C-:B------:R-:W-:Y:S02]  /*5a40*/  LOP3.LUT R3, R5, R3, R4.reuse, 0x96, !PT ;  /* 0x0000000305037212 */ /* 0x100fe400078e9604 */
[----:B------:R-:W-:Y:S01]  /*5a50*/  PRMT R4, RZ, 0x7610, R4 ;  /* 0x00007610ff047816 */ /* 0x000fe20000000004 */
[----:B------:R-:W-:Y:S06]  /*5a60*/  @P0 BRA `(.L_x_94) ;  /* 0x0000000400540947 */ /* 0x000fec0003800000 */
[----:B------:R-:W0:Y:S01]  /*5a70*/  S2R R15, SR_CTAID.X ;  /* 0x00000000000f7919 */ /* 0x000e220000002500 */
[----:B------:R-:W-:Y:S01]  /*5a80*/  ULDC.64 UR4, c[0x0][0x628] ;  /* 0x00018a0000047ab9 */ /* 0x000fe20000000a00 */
[----:B------:R-:W-:Y:S01]  /*5a90*/  ULDC UR7, c[0x0][0x630] ;  /* 0x00018c0000077ab9 */ /* 0x000fe20000000800 */
[----:B------:R-:W-:Y:S01]  /*5aa0*/  ISETP.NE.U32.AND P0, PT, RZ, UR4, PT ;  /* 0x00000004ff007c0c */ /* 0x000fe2000bf05070 */
[----:B------:R-:W1:Y:S01]  /*5ab0*/  S2R R20, SR_CTAID.Y ;  /* 0x0000000000147919 */ /* 0x000e620000002600 */
[----:B------:R-:W-:Y:S01]  /*5ac0*/  ULDC UR8, c[0x0][0x150] ;  /* 0x0000540000087ab9 */ /* 0x000fe20000000800 */
[----:B------:R-:W-:Y:S01]  /*5ad0*/  IMAD.MOV.U32 R4, RZ, RZ, R16 ;  /* 0x000000ffff047224 */ /* 0x000fe200078e0010 */
[----:B------:R-:W-:Y:S01]  /*5ae0*/  ISETP.NE.AND.EX P0, PT, RZ, UR5, PT, P0 ;  /* 0x00000005ff007c0c */ /* 0x000fe2000bf05300 */
[----:B------:R-:W-:Y:S01]  /*5af0*/  IMAD.MOV.U32 R5, RZ, RZ, R17 ;  /* 0x000000ffff057224 */ /* 0x000fe200078e0011 */
[----:B0-----:R-:W-:-:S11]  /*5b00*/  I2FP.F32.U32 R22, R15 ;  /* 0x0000000f00167245 */ /* 0x001fd60000201000 */
[----:B------:R-:W-:Y:S05]  /*5b10*/  @!P0 BRA `(.L_x_95) ;  /* 0x0000000000288947 */ /* 0x000fea0003800000 */
[----:B------:R-:W-:Y:S02]  /*5b20*/  ULDC UR6, c[0x0][0x634] ;  /* 0x00018d0000067ab9 */ /* 0x000fe40000000800 */
[----:B------:R-:W-:-:S05]  /*5b30*/  IADD3 R5, P0, R16, UR6, RZ ;  /* 0x0000000610057c10 */ /* 0x000fca000ff1e0ff */
[----:B------:R-:W-:-:S04]  /*5b40*/  IMAD.X R21, RZ, RZ, R17, P0 ;  /* 0x000000ffff157224 */ /* 0x000fc800000e0611 */
[----:B------:R-:W-:-:S04]  /*5b50*/  IMAD.WIDE.U32 R6, R21, UR4, RZ ;  /* 0x0000000415067c25 */ /* 0x000fc8000f8e00ff */
[----:B------:R-:W-:-:S04]  /*5b60*/  IMAD.WIDE.U32 R6, P0, R5, UR5, R6 ;  /* 0x0000000505067c25 */ /* 0x000fc8000f800006 */
[----:B------:R-:W-:-:S04]  /*5b70*/  IMAD.WIDE.U32 R4, R5, UR4, RZ ;  /* 0x0000000405047c25 */ /* 0x000fc8000f8e00ff */
[----:B------:R-:W-:Y:S01]  /*5b80*/  IMAD.MOV.U32 R4, RZ, RZ, R7 ;  /* 0x000000ffff047224 */ /* 0x000fe200078e0007 */
[----:B------:R-:W-:Y:S01]  /*5b90*/  IADD3 RZ, P1, R5, R6, RZ ;  /* 0x0000000605ff7210 */ /* 0x000fe20007f3e0ff */
[----:B------:R-:W-:-:S04]  /*5ba0*/  IMAD.X R5, RZ, RZ, RZ, P0 ;  /* 0x000000ffff057224 */ /* 0x000fc800000e06ff */
[----:B------:R-:W-:-:S08]  /*5bb0*/  IMAD.WIDE.U32.X R4, R21, UR5, R4, P1 ;  /* 0x0000000515047c25 */ /* 0x000fd000088e0404 */
.L_x_95:
[--C-:B------:R-:W-:Y:S01]  /*5bc0*/  SHF.R.U64 R14, R4, UR7, R5.reuse ;  /* 0x00000007040e7c19 */ /* 0x100fe20008001205 */
[----:B------:R-:W-:Y:S01]  /*5bd0*/  FMUL R22, R22, UR8 ;  /* 0x0000000816167c20 */ /* 0x000fe20008400000 */
[----:B------:R-:W-:Y:S01]  /*5be0*/  SHF.R.U32.HI R4, RZ, UR7, R5 ;  /* 0x00000007ff047c19 */ /* 0x000fe20008011605 */
[----:B------:R-:W0:Y:S01]  /*5bf0*/  LDC R6, c[0x0][0x144] ;  /* 0x00005100ff067b82 */ /* 0x000e220000000800 */
[----:B------:R-:W-:Y:S01]  /*5c00*/  IADD3 R5, P0, RZ, -R14, RZ ;  /* 0x8000000eff057210 */ /* 0x000fe20007f1e0ff */
[----:B------:R-:W-:Y:S01]  /*5c10*/  ULDC UR6, c[0x0][0x154] ;  /* 0x0000550000067ab9 */ /* 0x000fe20000000800 */
[----:B-1----:R-:W-:Y:S01]  /*5c20*/  I2FP.F32.U32 R7, R20 ;  /* 0x0000001400077245 */ /* 0x002fe20000201000 */
[----:B------:R-:W1:Y:S01]  /*5c30*/  F2I.U32.TRUNC.NTZ R22, R22 ;  /* 0x0000001600167305 */ /* 0x000e62000020f000 */
[----:B------:R-:W-:Y:S01]  /*5c40*/  ULDC.64 UR4, c[0x0][0x620] ;  /* 0x0001880000047ab9 */ /* 0x000fe20000000a00 */
[----:B------:R-:W-:Y:S01]  /*5c50*/  IMAD.X R4, RZ, RZ, ~R4, P0 ;  /* 0x000000ffff047224 */ /* 0x000fe200000e0e04 */
[----:B------:R-:W-:Y:S01]  /*5c60*/  ISETP.NE.AND P2, PT, R2, 0x1, PT ;  /* 0x000000010200780c */ /* 0x000fe20003f45270 */
[----:B------:R-:W-:Y:S01]  /*5c70*/  FMUL R23, R7, UR6 ;  /* 0x0000000607177c20 */ /* 0x000fe20008400000 */
[----:B------:R-:W2:Y:S01]  /*5c80*/  LDC R25, c[0x0][0x148] ;  /* 0x00005200ff197b82 */ /* 0x000ea20000000800 */
[----:B------:R-:W-:Y:S01]  /*5c90*/  IMAD R4, R4, UR4, RZ ;  /* 0x0000000404047c24 */ /* 0x000fe2000f8e02ff */
[----:B------:R-:W-:-:S02]  /*5ca0*/  ULDC.64 UR6, c[0x0][0x640] ;  /* 0x0001900000067ab9 */ /* 0x000fc40000000a00 */
[----:B------:R-:W-:Y:S01]  /*5cb0*/  ISETP.NE.U32.AND P0, PT, RZ, UR6, PT ;  /* 0x00000006ff007c0c */ /* 0x000fe2000bf05070 */
[----:B------:R-:W3:Y:S01]  /*5cc0*/  F2I.U32.TRUNC.NTZ R23, R23 ;  /* 0x0000001700177305 */ /* 0x000ee2000020f000 */
[C---:B------:R-:W-:Y:S02]  /*5cd0*/  IMAD R7, R5.reuse, UR5, R4 ;  /* 0x0000000505077c24 */ /* 0x040fe4000f8e0204 */
[----:B------:R-:W-:Y:S01]  /*5ce0*/  IMAD.WIDE.U32 R4, R5, UR4, R16 ;  /* 0x0000000405047c25 */ /* 0x000fe2000f8e0010 */
[----:B------:R-:W-:Y:S01]  /*5cf0*/  ULDC UR4, c[0x0][0x618] ;  /* 0x0001860000047ab9 */ /* 0x000fe20000000800 */
[----:B------:R-:W-:Y:S02]  /*5d00*/  ISETP.NE.AND.EX P0, PT, RZ, UR7, PT, P0 ;  /* 0x00000007ff007c0c */ /* 0x000fe4000bf05300 */
[----:B------:R-:W-:Y:S02]  /*5d10*/  IMAD.IADD R5, R5, 0x1, R7 ;  /* 0x0000000105057824 */ /* 0x000fe400078e0207 */
[----:B-1----:R-:W-:-:S03]  /*5d20*/  IMAD.MOV R22, RZ, RZ, -R22 ;  /* 0x000000ffff167224 */ /* 0x002fc600078e0a16 */
[----:B------:R-:W-:Y:S01]  /*5d30*/  SHF.R.U64 R21, R4, UR4, R5 ;  /* 0x0000000404157c19 */ /* 0x000fe20008001205 */
[----:B0-----:R-:W-:Y:S01]  /*5d40*/  IMAD R15, R6, R22, R15 ;  /* 0x00000016060f7224 */ /* 0x001fe200078e020f */
[----:B------:R-:W-:Y:S01]  /*5d50*/  SHF.R.U32.HI R4, RZ, UR4, R5 ;  /* 0x00000004ff047c19 */ /* 0x000fe20008011605 */
[----:B------:R-:W-:Y:S01]  /*5d60*/  ULDC UR4, c[0x0][0x608] ;  /* 0x0001820000047ab9 */ /* 0x000fe20000000800 */
[----:B---3--:R-:W-:Y:S02]  /*5d70*/  IMAD.MOV R6, RZ, RZ, -R23 ;  /* 0x000000ffff067224 */ /* 0x008fe400078e0a17 */
[--C-:B------:R-:W-:Y:S02]  /*5d80*/  SHF.R.U64 R22, R21, UR4, R4.reuse ;  /* 0x0000000415167c19 */ /* 0x100fe40008001204 */
[----:B------:R-:W-:Y:S01]  /*5d90*/  SHF.R.U32.HI R5, RZ, UR4, R4 ;  /* 0x00000004ff057c19 */ /* 0x000fe20008011604 */
[----:B------:R-:W-:Y:S01]  /*5da0*/  ULDC UR4, c[0x0][0x658] ;  /* 0x0001960000047ab9 */ /* 0x000fe20000000800 */
[----:B--2---:R-:W-:-:S02]  /*5db0*/  @P2 IMAD R15, R25, R6, R20 ;  /* 0x00000006190f2224 */ /* 0x004fc400078e0214 */
[--C-:B------:R-:W-:Y:S02]  /*5dc0*/  SHF.R.U64 R20, R22, UR4, R5.reuse ;  /* 0x0000000416147c19 */ /* 0x100fe40008001205 */
[----:B------:R-:W-:-:S03]  /*5dd0*/  SHF.R.U32.HI R23, RZ, UR4, R5 ;  /* 0x00000004ff177c19 */ /* 0x000fc60008011605 */
[----:B------:R-:W-:Y:S02]  /*5de0*/  IMAD.MOV.U32 R6, RZ, RZ, R20 ;  /* 0x000000ffff067224 */ /* 0x000fe400078e0014 */
[----:B------:R-:W-:Y:S01]  /*5df0*/  IMAD.MOV.U32 R5, RZ, RZ, R23 ;  /* 0x000000ffff057224 */ /* 0x000fe200078e0017 */
[----:B------:R-:W-:Y:S06]  /*5e00*/  @!P0 BRA `(.L_x_96) ;  /* 0x00000000002c8947 */ /* 0x000fec0003800000 */
        /* <DEDUP_REMOVED lines=9> */
[----:B------:R-:W-:-:S04]  /*5ea0*/  IMAD.WIDE.U32.X R4, R23, UR7, R4, P1 ;  /* 0x0000000717047c25 */ /* 0x000fc800088e0404 */
[----:B------:R-:W-:-:S07]  /*5eb0*/  IMAD.MOV.U32 R6, RZ, RZ, R4 ;  /* 0x000000ffff067224 */ /* 0x000fce00078e0004 */
.L_x_96:
[----:B------:R-:W-:Y:S01]  /*5ec0*/  ULDC UR4, c[0x0][0x648] ;  /* 0x0001920000047ab9 */ /* 0x000fe20000000800 */
[----:B------:R-:W-:Y:S01]  /*5ed0*/  LOP3.LUT R4, R22, UR16, RZ, 0xc0, !PT ;  /* 0x0000001016047c12 */ /* 0x000fe2000f8ec0ff */
[----:B------:R-:W-:Y:S01]  /*5ee0*/  ULDC UR5, c[0x0][0x610] ;  /* 0x0001840000057ab9 */ /* 0x000fe20000000800 */
[----:B------:R-:W-:Y:S01]  /*5ef0*/  SHF.R.U64 R5, R6, UR4, R5 ;  /* 0x0000000406057c19 */ /* 0x000fe20008001205 */
[----:B------:R-:W-:Y:S01]  /*5f00*/  ULDC UR4, c[0x0][0x638] ;  /* 0x00018e0000047ab9 */ /* 0x000fe20000000800 */
[----:B------:R-:W-:-:S03]  /*5f10*/  LOP3.LUT R21, R21, UR15, RZ, 0xc0, !PT ;  /* 0x0000000f15157c12 */ /* 0x000fc6000f8ec0ff */
[----:B------:R-:W-:Y:S02]  /*5f20*/  IMAD.MOV R7, RZ, RZ, -R5 ;  /* 0x000000ffff077224 */ /* 0x000fe400078e0a05 */
[----:B------:R-:W-:Y:S02]  /*5f30*/  IMAD R4, R5, UR17, R4 ;  /* 0x0000001105047c24 */ /* 0x000fe4000f8e0204 */
[----:B------:R-:W-:Y:S01]  /*5f40*/  IMAD R20, R7, UR4, R20 ;  /* 0x0000000407147c24 */ /* 0x000fe2000f8e0214 */
[----:B------:R-:W-:Y:S01]  /*5f50*/  ULDC UR4, c[0x0][0x600] ;  /* 0x0001800000047ab9 */ /* 0x000fe20000000800 */
[----:B------:R-:W-:Y:S02]  /*5f60*/  IMAD R15, R4, UR5, R15 ;  /* 0x00000005040f7c24 */ /* 0x000fe4000f8e020f */
[----:B------:R-:W-:Y:S02]  /*5f70*/  IMAD R6, R20, UR4, R21 ;  /* 0x0000000414067c24 */ /* 0x000fe4000f8e0215 */
[----:B------:R-:W-:-:S03]  /*5f80*/  IMAD.MOV.U32 R4, RZ, RZ, 0x1 ;  /* 0x00000001ff047424 */ /* 0x000fc600078e00ff */
[----:B------:R-:W-:Y:S02]  /*5f90*/  SEL R20, R6, R15, !P2 ;  /* 0x0000000f06147207 */ /* 0x000fe40005000000 */
[----:B------:R-:W-:Y:S01]  /*5fa0*/  SEL R21, R15, R6, !P2 ;  /* 0x000000060f157207 */ /* 0x000fe20005000000 */
[----:B------:R-:W-:-:S07]  /*5fb0*/  IMAD.MOV.U32 R6, RZ, RZ, R14 ;  /* 0x000000ffff067224 */ /* 0x000fce00078e000e */
.L_x_94:
[----:B------:R-:W-:Y:S05]  /*5fc0*/  BSYNC B1 ;  /* 0x0000000000017941 */ /* 0x000fea0003800000 */
.L_x_93:
[----:B------:R-:W-:-:S13]  /*5fd0*/  LOP3.LUT P0, RZ, R4, 0xff, RZ, 0xc0, !PT ;  /* 0x000000ff04ff7812 */ /* 0x000fda000780c0ff */
[----:B------:R-:W-:Y:S05]  /*5fe0*/  @P0 BRA `(.L_x_97) ;  /* 0xfffffff4003c0947 */ /* 0x000fea000383ffff */
[----:B------:R-:W-:Y:S05]  /*5ff0*/  BSYNC B0 ;  /* 0x0000000000007941 */ /* 0x000fea0003800000 */
.L_x_86:
[----:B------:R-:W-:-:S03]  /*6000*/  UMOV UR4, 0xffffffff ;  /* 0xffffffff00047882 */ /* 0x000fc60000000000 */
[----:B------:R-:W-:Y:S05]  /*6010*/  BRA.DIV UR4, `(.L_x_98) ;  /* 0x0000000604147947 */ /* 0x000fea000b800000 */
[----:B------:R-:W-:-:S13]  /*6020*/  ELECT P6, URZ, PT ;  /* 0x00000000003f782f */ /* 0x000fda00038c0000 */
.L_x_112:
[----:B------:R-:W-:Y:S04]  /*6030*/  BSSY B0, `(.L_x_99) ;  /* 0x000002b000007945 */ /* 0x000fe80003800000 */
[----:B------:R-:W-:Y:S05]  /*6040*/  @!P6 BRA `(.L_x_100) ;  /* 0x0000000000a4e947 */ /* 0x000fea0003800000 */
[----:B------:R-:W-:-:S04]  /*6050*/  LOP3.LUT R18, R18, 0x2, RZ, 0xfc, !PT ;  /* 0x0000000212127812 */ /* 0x000fc800078efcff */
[----:B------:R-:W-:-:S13]  /*6060*/  ISETP.NE.AND P0, PT, R18, 0x3, PT ;  /* 0x000000031200780c */ /* 0x000fda0003f05270 */
[----:B------:R-:W-:Y:S05]  /*6070*/  @!P0 BRA `(.L_x_101) ;  /* 0x0000000000048947 */ /* 0x000fea0003800000 */
[----:B------:R-:W-:Y:S01]  /*6080*/  BPT.TRAP 0x1 ;  /* 0x000000040000795c */ /* 0x000fe20000300000 */
.L_x_101:
[----:B------:R-:W0:Y:S01]  /*6090*/  S2R R5, SR_CgaCtaId ;  /* 0x0000000000057919 */ /* 0x000e220000008800 */
[----:B------:R-:W-:Y:S02]  /*60a0*/  MOV R0, 0x400 ;  /* 0x0000040000007802 */ /* 0x000fe40000000f00 */
[----:B------:R-:W-:Y:S02]  /*60b0*/  SHF.L.U32 R2, R3, 0x1f, RZ ;  /* 0x0000001f03027819 */ /* 0x000fe400000006ff */
[----:B0-----:R-:W-:-:S05]  /*60c0*/  LEA R5, R5, R0, 0x18 ;  /* 0x0000000005057211 */ /* 0x001fca00078ec0ff */
[----:B------:R-:W-:-:S04]  /*60d0*/  VIADD R5, R5, 0x20 ;  /* 0x0000002005057836 */ /* 0x000fc80000000000 */
[C---:B------:R-:W-:Y:S02]  /*60e0*/  IMAD R7, R8.reuse, 0x8, R5 ;  /* 0x0000000808077824 */ /* 0x040fe400078e0205 */
[----:B------:R-:W-:Y:S02]  /*60f0*/  VIADD R8, R8, 0x1 ;  /* 0x0000000108087836 */ /* 0x000fe40000000000 */
[----:B------:R-:W0:Y:S03]  /*6100*/  SYNCS.PHASECHK.TRANS64.TRYWAIT P0, [R7+URZ], R2 ;  /* 0x00000002070075a7 */ /* 0x000e26000800017f */
[----:B------:R-:W-:-:S04]  /*6110*/  ISETP.NE.AND P1, PT, R8, 0x4, PT ;  /* 0x000000040800780c */ /* 0x000fc80003f25270 */
[----:B------:R-:W-:Y:S02]  /*6120*/  SEL R0, RZ, 0x1, P1 ;  /* 0x00000001ff007807 */ /* 0x000fe40000800000 */
[----:B------:R-:W-:Y:S02]  /*6130*/  SEL R8, R8, RZ, P1 ;  /* 0x000000ff08087207 */ /* 0x000fe40000800000 */
[----:B------:R-:W-:-:S03]  /*6140*/  LOP3.LUT R9, R3, R0, RZ, 0x3c, !PT ;  /* 0x0000000003097212 */ /* 0x000fc600078e3cff */
[----:B------:R-:W-:Y:S01]  /*6150*/  IMAD R6, R8, 0x8, R5 ;  /* 0x0000000808067824 */ /* 0x000fe200078e0205 */
[----:B------:R-:W-:Y:S01]  /*6160*/  SHF.L.U32 R3, R9, 0x1f, RZ ;  /* 0x0000001f09037819 */ /* 0x000fe200000006ff */
[----:B0-----:R-:W-:Y:S06]  /*6170*/  @!P0 BRA `(.L_x_102) ;  /* 0x0000000000dc8947 */ /* 0x001fec0003800000 */
.L_x_113:
[----:B------:R-:W1:Y:S01]  /*6180*/  SYNCS.PHASECHK.TRANS64.TRYWAIT P0, [R6+URZ], R3 ;  /* 0x00000003060075a7 */ /* 0x000e62000800017f */
[----:B------:R-:W-:-:S05]  /*6190*/  VIADD R0, R8, 0x1 ;  /* 0x0000000108007836 */ /* 0x000fca0000000000 */
[----:B------:R-:W-:-:S04]  /*61a0*/  ISETP.NE.AND P1, PT, R0, 0x4, PT ;  /* 0x000000040000780c */ /* 0x000fc80003f25270 */
[----:B0-----:R-:W-:Y:S02]  /*61b0*/  SEL R2, RZ, 0x1, P1 ;  /* 0x00000001ff027807 */ /* 0x001fe40000800000 */
[----:B------:R-:W-:Y:S02]  /*61c0*/  SEL R0, R0, RZ, P1 ;  /* 0x000000ff00007207 */ /* 0x000fe40000800000 */
[----:B------:R-:W-:-:S03]  /*61d0*/  LOP3.LUT R9, R9, R2, RZ, 0x3c, !PT ;  /* 0x0000000209097212 */ /* 0x000fc600078e3cff */
[----:B------:R-:W-:Y:S01]  /*61e0*/  IMAD R7, R0, 0x8, R5 ;  /* 0x0000000800077824 */ /* 0x000fe200078e0205 */
[----:B------:R-:W-:Y:S01]  /*61f0*/  SHF.L.U32 R4, R9, 0x1f, RZ ;  /* 0x0000001f09047819 */ /* 0x000fe200000006ff */
[----:B-1----:R-:W-:Y:S06]  /*6200*/  @!P0 BRA `(.L_x_103) ;  /* 0x0000000000cc8947 */ /* 0x002fec0003800000 */
.L_x_114:
[----:B------:R-:W1:Y:S01]  /*6210*/  SYNCS.PHASECHK.TRANS64.TRYWAIT P0, [R7+URZ], R4 ;  /* 0x00000004070075a7 */ /* 0x000e62000800017f */
[----:B------:R-:W-:-:S05]  /*6220*/  VIADD R0, R0, 0x1 ;  /* 0x0000000100007836 */ /* 0x000fca0000000000 */
[----:B------:R-:W-:-:S04]  /*6230*/  ISETP.NE.AND P1, PT, R0, 0x4, PT ;  /* 0x000000040000780c */ /* 0x000fc80003f25270 */
[----:B------:R-:W-:Y:S02]  /*6240*/  SEL R2, RZ, 0x1, P1 ;  /* 0x00000001ff027807 */ /* 0x000fe40000800000 */
[----:B------:R-:W-:Y:S02]  /*6250*/  SEL R0, R0, RZ, P1 ;  /* 0x000000ff00007207 */ /* 0x000fe40000800000 */
[----:B------:R-:W-:Y:S01]  /*6260*/  LOP3.LUT R2, R9, R2, RZ, 0x3c, !PT ;  /* 0x0000000209027212 */ /* 0x000fe200078e3cff */
[----:B-1----:R-:W-:Y:S06]  /*6270*/  @!P0 BRA `(.L_x_104) ;  /* 0x0000000000c48947 */ /* 0x002fec0003800000 */
.L_x_115:
[----:B------:R-:W-:Y:S01]  /*6280*/  IMAD R5, R0, 0x8, R5 ;  /* 0x0000000800057824 */ /* 0x000fe200078e0205 */
[----:B------:R-:W-:-:S07]  /*6290*/  SHF.L.U32 R0, R2, 0x1f, RZ ;  /* 0x0000001f02007819 */ /* 0x000fce00000006ff */
.L_x_105:
[----:B--2---:R2:W3:Y:S02]  /*62a0*/  SYNCS.PHASECHK.TRANS64.TRYWAIT P0, [R5+URZ], R0 ;  /* 0x00000000050075a7 */ /* 0x0044e4000800017f */
[----:B---3--:R-:W-:Y:S05]  /*62b0*/  @!P0 NANOSLEEP.SYNCS 0x989680 ;  /* 0x009896800000895d */ /* 0x008fea0003900000 */
[----:B------:R-:W3:Y:S02]  /*62c0*/  @!P0 SYNCS.PHASECHK.TRANS64 P0, [R5+URZ], R0 ;  /* 0x00000000050085a7 */ /* 0x000ee4000800007f */
[----:B---3--:R-:W-:Y:S05]  /*62d0*/  @!P0 BRA `(.L_x_105) ;  /* 0xfffffffc00f08947 */ /* 0x008fea000383ffff */
.L_x_100:
[----:B------:R-:W-:Y:S05]  /*62e0*/  BSYNC B0 ;  /* 0x0000000000007941 */ /* 0x000fea0003800000 */
.L_x_99:
[----:B------:R-:W-:Y:S05]  /*62f0*/  EXIT ;  /* 0x000000000000794d */ /* 0x000fea0003800000 */
.L_x_21:
[----:B-1----:R1:W2:Y:S02]  /*6300*/  SYNCS.PHASECHK.TRANS64.TRYWAIT P1, [R3+URZ], R0 ;  /* 0x00000000030075a7 */ /* 0x0022a4000802017f */
[----:B--2---:R-:W-:Y:S05]  /*6310*/  @!P1 NANOSLEEP.SYNCS 0x989680 ;  /* 0x009896800000995d */ /* 0x004fea0003900000 */
[----:B------:R-:W2:Y:S02]  /*6320*/  @!P1 SYNCS.PHASECHK.TRANS64 P1, [R3+URZ], R0 ;  /* 0x00000000030095a7 */ /* 0x000ea4000802007f */
[----:B--2---:R-:W-:Y:S05]  /*6330*/  @!P1 BRA `(.L_x_21) ;  /* 0xfffffffc00f09947 */ /* 0x004fea000383ffff */
[----:B------:R-:W-:Y:S05]  /*6340*/  BRA `(.L_x_20) ;  /* 0xffffffb4003c7947 */ /* 0x000fea000383ffff */
.L_x_26:
[----:B-1----:R1:W2:Y:S02]  /*6350*/  SYNCS.PHASECHK.TRANS64.TRYWAIT P1, [R5+URZ], R4 ;  /* 0x00000004050075a7 */ /* 0x0022a4000802017f */
[----:B--2---:R-:W-:Y:S05]  /*6360*/  @!P1 NANOSLEEP.SYNCS 0x989680 ;  /* 0x009896800000995d */ /* 0x004fea0003900000 */
[----:B------:R-:W2:Y:S02]  /*6370*/  @!P1 SYNCS.PHASECHK.TRANS64 P1, [R5+URZ], R4 ;  /* 0x00000004050095a7 */ /* 0x000ea4000802007f */
[----:B--2---:R-:W-:Y:S05]  /*6380*/  @!P1 BRA `(.L_x_26) ;  /* 0xfffffffc00f09947 */ /* 0x004fea000383ffff */
[----:B------:R-:W-:Y:S05]  /*6390*/  BRA `(.L_x_25) ;  /* 0xffffffb800d87947 */ /* 0x000fea000383ffff */
.L_x_87:
[----:B------:R-:W-:Y:S01]  /*63a0*/  BSSY B1, `(.L_x_106) ;  /* 0x0000006000017945 */ /* 0x000fe20003800000 */
[----:B------:R-:W-:-:S07]  /*63b0*/  IMAD.MOV.U32 R15, RZ, RZ, -0x1 ;  /* 0xffffffffff0f7424 */ /* 0x000fce00078e00ff */
[----:B------:R-:W-:Y:S05]  /*63c0*/  WARPSYNC.COLLECTIVE R15, `(.L_x_107) ;  /* 0x000000000f0c7348 */ /* 0x000fea0003c00000 */
[----:B------:R-:W-:Y:S02]  /*63d0*/  ELECT P6, UR62, PT ;  /* 0x00000000003e782f */ /* 0x000fe400038c0000 */
[----:B------:R-:W-:Y:S01]  /*63e0*/  MOV R14, UR62 ;  /* 0x0000003e000e7c02 */ /* 0x000fe20008000f00 */
[----:B------:R-:W-:Y:S10]  /*63f0*/  ENDCOLLECTIVE ;  /* 0x000000000000791b */ /* 0x000ff40003800000 */
.L_x_107:
[----:B------:R-:W-:Y:S05]  /*6400*/  BSYNC B1 ;  /* 0x0000000000017941 */ /* 0x000fea0003800000 */
.L_x_106:
[----:B------:R-:W-:Y:S05]  /*6410*/  BRA `(.L_x_108) ;  /* 0xfffffff0003c7947 */ /* 0x000fea000383ffff */
.L_x_90:
[----:B-1----:R1:W2:Y:S02]  /*6420*/  SYNCS.PHASECHK.TRANS64.TRYWAIT P0, [R23+URZ+0x20], R14 ;  /* 0x0000200e170075a7 */ /* 0x0022a4000800017f */
[----:B--2---:R-:W-:Y:S05]  /*6430*/  @!P0 NANOSLEEP.SYNCS 0x989680 ;  /* 0x009896800000895d */ /* 0x004fea0003900000 */
[----:B------:R-:W2:Y:S02]  /*6440*/  @!P0 SYNCS.PHASECHK.TRANS64 P0, [R23+URZ+0x20], R14 ;  /* 0x0000200e170085a7 */ /* 0x000ea4000800007f */
[----:B--2---:R-:W-:Y:S05]  /*6450*/  @!P0 BRA `(.L_x_90) ;  /* 0xfffffffc00f08947 */ /* 0x004fea000383ffff */
[----:B------:R-:W-:Y:S05]  /*6460*/  BRA `(.L_x_109) ;  /* 0xfffffff000747947 */ /* 0x000fea000383ffff */
.L_x_98:
[----:B------:R-:W-:Y:S01]  /*6470*/  BSSY B0, `(.L_x_110) ;  /* 0x0000006000007945 */ /* 0x000fe20003800000 */
[----:B------:R-:W-:-:S07]  /*6480*/  IMAD.MOV.U32 R15, RZ, RZ, -0x1 ;  /* 0xffffffffff0f7424 */ /* 0x000fce00078e00ff */
[----:B------:R-:W-:Y:S05]  /*6490*/  WARPSYNC.COLLECTIVE R15, `(.L_x_111) ;  /* 0x000000000f0c7348 */ /* 0x000fea0003c00000 */
[----:B------:R-:W-:Y:S02]  /*64a0*/  ELECT P6, UR62, PT ;  /* 0x00000000003e782f */ /* 0x000fe400038c0000 */
[----:B------:R-:W-:Y:S01]  /*64b0*/  MOV R14, UR62 ;  /* 0x0000003e000e7c02 */ /* 0x000fe20008000f00 */
[----:B------:R-:W-:Y:S10]  /*64c0*/  ENDCOLLECTIVE ;  /* 0x000000000000791b */ /* 0x000ff40003800000 */
.L_x_111:
[----:B------:R-:W-:Y:S05]  /*64d0*/  BSYNC B0 ;  /* 0x0000000000007941 */ /* 0x000fea0003800000 */
.L_x_110:
[----:B------:R-:W-:Y:S05]  /*64e0*/  BRA `(.L_x_112) ;  /* 0xfffffff800d07947 */ /* 0x000fea000383ffff */
.L_x_102:
[----:B0-----:R0:W1:Y:S02]  /*64f0*/  SYNCS.PHASECHK.TRANS64.TRYWAIT P0, [R7+URZ], R2 ;  /* 0x00000002070075a7 */ /* 0x001064000800017f */
[----:B-1----:R-:W-:Y:S05]  /*6500*/  @!P0 NANOSLEEP.SYNCS 0x989680 ;  /* 0x009896800000895d */ /* 0x002fea0003900000 */
[----:B------:R-:W1:Y:S02]  /*6510*/  @!P0 SYNCS.PHASECHK.TRANS64 P0, [R7+URZ], R2 ;  /* 0x00000002070085a7 */ /* 0x000e64000800007f */
[----:B-1----:R-:W-:Y:S05]  /*6520*/  @!P0 BRA `(.L_x_102) ;  /* 0xfffffffc00f08947 */ /* 0x002fea000383ffff */
[----:B------:R-:W-:Y:S05]  /*6530*/  BRA `(.L_x_113) ;  /* 0xfffffffc00107947 */ /* 0x000fea000383ffff */
.L_x_103:
[----:B0-----:R0:W1:Y:S02]  /*6540*/  SYNCS.PHASECHK.TRANS64.TRYWAIT P0, [R6+URZ], R3 ;  /* 0x00000003060075a7 */ /* 0x001064000800017f */
[----:B-1----:R-:W-:Y:S05]  /*6550*/  @!P0 NANOSLEEP.SYNCS 0x989680 ;  /* 0x009896800000895d */ /* 0x002fea0003900000 */
[----:B------:R-:W1:Y:S02]  /*6560*/  @!P0 SYNCS.PHASECHK.TRANS64 P0, [R6+URZ], R3 ;  /* 0x00000003060085a7 */ /* 0x000e64000800007f */
[----:B-1----:R-:W-:Y:S05]  /*6570*/  @!P0 BRA `(.L_x_103) ;  /* 0xfffffffc00f08947 */ /* 0x002fea000383ffff */
[----:B------:R-:W-:Y:S05]  /*6580*/  BRA `(.L_x_114) ;  /* 0xfffffffc00207947 */ /* 0x000fea000383ffff */
.L_x_104:
[----:B-1----:R1:W2:Y:S02]  /*6590*/  SYNCS.PHASECHK.TRANS64.TRYWAIT P0, [R7+URZ], R4 ;  /* 0x00000004070075a7 */ /* 0x0022a4000800017f */
[----:B--2---:R-:W-:Y:S05]  /*65a0*/  @!P0 NANOSLEEP.SYNCS 0x989680 ;  /* 0x009896800000895d */ /* 0x004fea0003900000 */
[----:B------:R-:W2:Y:S02]  /*65b0*/  @!P0 SYNCS.PHASECHK.TRANS64 P0, [R7+URZ], R4 ;  /* 0x00000004070085a7 */ /* 0x000ea4000800007f */
[----:B--2---:R-:W-:Y:S05]  /*65c0*/  @!P0 BRA `(.L_x_104) ;  /* 0xfffffffc00f08947 */ /* 0x004fea000383ffff */
[----:B------:R-:W-:Y:S05]  /*65d0*/  BRA `(.L_x_115) ;  /* 0xfffffffc00287947 */ /* 0x000fea000383ffff */
.L_x_116:
[----:B------:R-:W-:-:S00]  /*65e0*/  BRA `(.L_x_116) ;  /* 0xfffffffc00fc7947 */ /* 0x000fc0000383ffff */
[----:B------:R-:W-:-:S00]  /*65f0*/  NOP ;  /* 0x0000000000007918 */ /* 0x000fc00000000000 */
        /* <DEDUP_REMOVED lines=8> */
.L_x_117:


//--------------------- .nv.global.init           --------------------------
	.section	.nv.global.init,"aw",@progbits
.nv.global.init:
	.type		$str$22,@object
	.size		$str$22,($str$23 - $str$22)
$str$22:
        /*0000*/ 	.byte	0x6b, 0x5f, 0x74, 0x69, 0x6c, 0x65, 0x5f, 0x63, 0x6f, 0x75, 0x6e, 0x74, 0x20, 0x3e, 0x3d, 0x20
        /*0010*/ 	.byte	0x31, 0x00
	.type		$str$23,@object
	.size		$str$23,(__unnamed_1 - $str$23)
$str$23:
        /*0012*/ 	.byte	0x2f, 0x74, 0x6d, 0x70, 0x2f, 0x63, 0x75, 0x74, 0x6c, 0x61, 0x73, 0x73, 0x5f, 0x73, 0x77, 0x65
        /*0022*/ 	.byte	0x65, 0x70, 0x5f, 0x73, 0x72, 0x63, 0x2f, 0x69, 0x6e, 0x63, 0x6c, 0x75, 0x64, 0x65, 0x2f, 0x63
        /*0032*/ 	.byte	0x75, 0x74, 0x6c, 0x61, 0x73, 0x73, 0x2f, 0x67, 0x65, 0x6d, 0x6d, 0x2f, 0x63, 0x6f, 0x6c, 0x6c
        /*0042*/ 	.byte	0x65, 0x63, 0x74, 0x69, 0x76, 0x65, 0x2f, 0x73, 0x6d, 0x39, 0x30, 0x5f, 0x6d, 0x6d, 0x61, 0x5f
        /*0052*/ 	.byte	0x74, 0x6d, 0x61, 0x5f, 0x67, 0x6d, 0x6d, 0x61, 0x5f, 0x73, 0x73, 0x5f, 0x77, 0x61, 0x72, 0x70
        /*0062*/ 	.byte	0x73, 0x70, 0x65, 0x63, 0x69, 0x61, 0x6c, 0x69, 0x7a, 0x65, 0x64, 0x2e, 0x68, 0x70, 0x70, 0x00
	.type		__unnamed_1,@object
	.size		__unnamed_1,(.L_0 - __unnamed_1)
__unnamed_1:
        /*0072*/ 	.byte	0x76, 0x6f, 0x69, 0x64, 0x20, 0x63, 0x75, 0x74, 0x6c, 0x61, 0x73, 0x73, 0x3a, 0x3a, 0x67, 0x65
        /* <DEDUP_REMOVED lines=180> */
        /*0bc2*/ 	.byte	0x5d, 0x00
.L_0:


//--------------------- .nv.shared._ZN7cutlass13device_kernelINS_4gemm6kernel13GemmUniversalIN4cute5tupleIJiiiiEEENS1_10collective13CollectiveMmaINS1_34MainloopSm90TmaGmmaWarpSpecializedILi4ENS5_IJNS4_1CILi2EEENSA_ILi1EEESC_EEENS1_35KernelTmaWarpSpecializedCooperativeEEENS5_IJNSA_ILi384EEENSA_ILi16EEENSA_ILi64EEEEEENS_6half_tENS5_IJlSC_lEEESK_SL_NS4_8TiledMMAINS4_8MMA_AtomIJNS4_4SM904GMMA25MMA_64x16x16_F32F16F16_SSILNSP_5MajorE0ELSR_0ELNSP_7ScaleInE1ELSS_1EEEEEENS4_6LayoutISD_NS5_IJSC_NSA_ILi0EEESW_EEEEENS5_IJNS4_10UnderscoreESZ_SZ_EEEEENS4_13SM90_TMA_LOADENS4_14ComposedLayoutINS4_7SwizzleILi3ELi4ELi3EEENS4_18smem_ptr_flag_bitsILi16EEENSV_INS5_IJNSA_ILi8EEESI_EEENS5_IJSI_SC_EEEEEEEvNS4_8identityENS4_23SM90_TMA_LOAD_MULTICASTES1C_vS1D_EENS_8epilogue10collective6detail29Sm90TmaWarpSpecializedAdapterINS1H_15DefaultEpilogueISK_SL_SL_NS1G_6thread17LinearCombinationISK_Li1EffLNS1L_9ScaleType4KindE0ELNS_15FloatRoundStyleE2ESK_EENS1_15EpilogueDefaultEEEEEvvEEEEvNT_6ParamsE --------------------------
	.section	.nv.shared._ZN7cutlass13device_kernelINS_4gemm6kernel13GemmUniversalIN4cute5tupleIJiiiiEEENS1_10collective13CollectiveMmaINS1_34MainloopSm90TmaGmmaWarpSpecializedILi4ENS5_IJNS4_1CILi2EEENSA_ILi1EEESC_EEENS1_35KernelTmaWarpSpecializedCooperativeEEENS5_IJNSA_ILi384EEENSA_ILi16EEENSA_ILi64EEEEEENS_6half_tENS5_IJlSC_lEEESK_SL_NS4_8TiledMMAINS4_8MMA_AtomIJNS4_4SM904GMMA25MMA_64x16x16_F32F16F16_SSILNSP_5MajorE0ELSR_0ELNSP_7ScaleInE1ELSS_1EEEEEENS4_6LayoutISD_NS5_IJSC_NSA_ILi0EEESW_EEEEENS5_IJNS4_10UnderscoreESZ_SZ_EEEEENS4_13SM90_TMA_LOADENS4_14ComposedLayoutINS4_7SwizzleILi3ELi4ELi3EEENS4_18smem_ptr_flag_bitsILi16EEENSV_INS5_IJNSA_ILi8EEESI_EEENS5_IJSI_SC_EEEEEEEvNS4_8identityENS4_23SM90_TMA_LOAD_MULTICASTES1C_vS1D_EENS_8epilogue10collective6detail29Sm90TmaWarpSpecializedAdapterINS1H_15DefaultEpilogueISK_SL_SL_NS1G_6thread17LinearCombinationISK_Li1EffLNS1L_9ScaleType4KindE0ELNS_15FloatRoundStyleE2ESK_EENS1_15EpilogueDefaultEEEEEvvEEEEvNT_6ParamsE,"aw",@nobits
	.sectionflags	@""
	.align	16
	.zero		1024


//--------------------- .nv.shared.reserved.0     --------------------------
	.section	.nv.shared.reserved.0,"aw",@nobits
	.weak		__nv_reservedSMEM_offset_0_alias
	.size		__nv_reservedSMEM_offset_0_alias, 0, 0
	.other		__nv_reservedSMEM_offset_0_alias,@"STO_CUDA_RESERVED_SHARED STV_DEFAULT"
__nv_reservedSMEM_offset_0_alias:
	.zero		0


//--------------------- .nv.global                --------------------------
	.section	.nv.global,"aw",@nobits
.nv.global:
	.type		_ZN39_INTERNAL_f75c5261_4_k_cu_7478f418_80474cute1_E,@object
	.size		_ZN39_INTERNAL_f75c5261_4_k_cu_7478f418_80474cute1_E,(_ZN39_INTERNAL_f75c5261_4_k_cu_7478f418_80474cuda3std3__45__cpo6cbeginE - _ZN39_INTERNAL_f75c5261_4_k_cu_7478f418_80474cute1_E)
_ZN39_INTERNAL_f75c5261_4_k_cu_7478f418_80474cute1_E:
	.zero		1
	.type		_ZN39_INTERNAL_f75c5261_4_k_cu_7478f418_80474cuda3std3__45__cpo6cbeginE,@object
	.size		_ZN39_INTERNAL_f75c5261_4_k_cu_7478f418_80474cuda3std3__45__cpo6cbeginE,(_ZN39_INTERNAL_f75c5261_4_k_cu_7478f418_80474cuda3std3__48in_placeE - _ZN39_INTERNAL_f75c5261_4_k_cu_7478f418_80474cuda3std3__45__cpo6cbeginE)
_ZN39_INTERNAL_f75c5261_4_k_cu_7478f418_80474cuda3std3__45__cpo6cbeginE:
	.zero		1
	.type		_ZN39_INTERNAL_f75c5261_4_k_cu_7478f418_80474cuda3std3__48in_placeE,@object
	.size		_ZN39_INTERNAL_f75c5261_4_k_cu_7478f418_80474cuda3std3__48in_placeE,(_ZN39_INTERNAL_f75c5261_4_k_cu_7478f418_80474cuda3std6ranges3__45__cpo9iter_moveE - _ZN39_INTERNAL_f75c5261_4_k_cu_7478f418_80474cuda3std3__48in_placeE)
_ZN39_INTERNAL_f75c5261_4_k_cu_7478f418_80474cuda3std3__48in_placeE:
	.zero		1
	.type		_ZN39_INTERNAL_f75c5261_4_k_cu_7478f418_80474cuda3std6ranges3__45__cpo9iter_moveE,@object
	.size		_ZN39_INTERNAL_f75c5261_4_k_cu_7478f418_80474cuda3std6ranges3__45__cpo9iter_moveE,(_ZN39_INTERNAL_f75c5261_4_k_cu_7478f418_80474cuda3std3__45__cpo5beginE - _ZN39_INTERNAL_f75c5261_4_k_cu_7478f418_80474cuda3std6ranges3__45__cpo9iter_moveE)
_ZN39_INTERNAL_f75c5261_4_k_cu_7478f418_80474cuda3std6ranges3__45__cpo9iter_moveE:
	.zero		1
	.type		_ZN39_INTERNAL_f75c5261_4_k_cu_7478f418_80474cuda3std3__45__cpo5beginE,@object
	.size		_ZN39_INTERNAL_f75c5261_4_k_cu_7478f418_80474cuda3std3__45__cpo5beginE,(_ZN39_INTERNAL_f75c5261_4_k_cu_7478f418_80474cuda3std3__441_GLOBAL__N__f75c5261_4_k_cu_7478f418_80476ignoreE - _ZN39_INTERNAL_f75c5261_4_k_cu_7478f418_80474cuda3std3__45__cpo5beginE)
_ZN39_INTERNAL_f75c5261_4_k_cu_7478f418_80474cuda3std3__45__cpo5beginE:
	.zero		1
	.type		_ZN39_INTERNAL_f75c5261_4_k_cu_7478f418_80474cuda3std3__441_GLOBAL__N__f75c5261_4_k_cu_7478f418_80476ignoreE,@object
	.size		_ZN39_INTERNAL_f75c5261_4_k_cu_7478f418_80474cuda3std3__441_GLOBAL__N__f75c5261_4_k_cu_7478f418_80476ignoreE,(_ZN39_INTERNAL_f75c5261_4_k_cu_7478f418_80474cute7productE - _ZN39_INTERNAL_f75c5261_4_k_cu_7478f418_80474cuda3std3__441_GLOBAL__N__f75c5261_4_k_cu_7478f418_80476ignoreE)
_ZN39_INTERNAL_f75c5261_4_k_cu_7478f418_80474cuda3std3__441_GLOBAL__N__f75c5261_4_k_cu_7478f418_80476ignoreE:
	.zero		1
	.type		_ZN39_INTERNAL_f75c5261_4_k_cu_7478f418_80474cute7productE,@object
	.size		_ZN39_INTERNAL_f75c5261_4_k_cu_7478f418_80474cute7productE,(_ZN39_INTERNAL_f75c5261_4_k_cu_7478f418_80474cuda3std3__45__cpo3endE - _ZN39_INTERNAL_f75c5261_4_k_cu_7478f418_80474cute7productE)
_ZN39_INTERNAL_f75c5261_4_k_cu_7478f418_80474cute7productE:
	.zero		1
	.type		_ZN39_INTERNAL_f75c5261_4_k_cu_7478f418_80474cuda3std3__45__cpo3endE,@object
	.size		_ZN39_INTERNAL_f75c5261_4_k_cu_7478f418_80474cuda3std3__45__cpo3endE,(_ZN39_INTERNAL_f75c5261_4_k_cu_7478f418_80474cuda3std3__419piecewise_constructE - _ZN39_INTERNAL_f75c5261_4_k_cu_7478f418_80474cuda3std3__45__cpo3endE)
_ZN39_INTERNAL_f75c5261_4_k_cu_7478f418_80474cuda3std3__45__cpo3endE:
	.zero		1
	.type		_ZN39_INTERNAL_f75c5261_4_k_cu_7478f418_80474cuda3std3__419piecewise_constructE,@object
	.size		_ZN39_INTERNAL_f75c5261_4_k_cu_7478f418_80474cuda3std3__419piecewise_constructE,(_ZN39_INTERNAL_f75c5261_4_k_cu_7478f418_80474cuda3std3__45__cpo4cendE - _ZN39_INTERNAL_f75c5261_4_k_cu_7478f418_80474cuda3std3__419piecewise_constructE)
_ZN39_INTERNAL_f75c5261_4_k_cu_7478f418_80474cuda3std3__419piecewise_constructE:
	.zero		1
	.type		_ZN39_INTERNAL_f75c5261_4_k_cu_7478f418_80474cuda3std3__45__cpo4cendE,@object
	.size		_ZN39_INTERNAL_f75c5261_4_k_cu_7478f418_80474cuda3std3__45__cpo4cendE,(_ZN39_INTERNAL_f75c5261_4_k_cu_7478f418_80474cuda3std6ranges3__45__cpo4swapE - _ZN39_INTERNAL_f75c5261_4_k_cu_7478f418_80474cuda3std3__45__cpo4cendE)
_ZN39_INTERNAL_f75c5261_4_k_cu_7478f418_80474cuda3std3__45__cpo4cendE:
	.zero		1
	.type		_ZN39_INTERNAL_f75c5261_4_k_cu_7478f418_80474cuda3std6ranges3__45__cpo4swapE,@object
	.size		_ZN39_INTERNAL_f75c5261_4_k_cu_7478f418_80474cuda3std6ranges3__45__cpo4swapE,(.L_8 - _ZN39_INTERNAL_f75c5261_4_k_cu_7478f418_80474cuda3std6ranges3__45__cpo4swapE)
_ZN39_INTERNAL_f75c5261_4_k_cu_7478f418_80474cuda3std6ranges3__45__cpo4swapE:
	.zero		1
.L_8:


//--------------------- .nv.constant0._ZN7cutlass13device_kernelINS_4gemm6kernel13GemmUniversalIN4cute5tupleIJiiiiEEENS1_10collective13CollectiveMmaINS1_34MainloopSm90TmaGmmaWarpSpecializedILi4ENS5_IJNS4_1CILi2EEENSA_ILi1EEESC_EEENS1_35KernelTmaWarpSpecializedCooperativeEEENS5_IJNSA_ILi384EEENSA_ILi16EEENSA_ILi64EEEEEENS_6half_tENS5_IJlSC_lEEESK_SL_NS4_8TiledMMAINS4_8MMA_AtomIJNS4_4SM904GMMA25MMA_64x16x16_F32F16F16_SSILNSP_5MajorE0ELSR_0ELNSP_7ScaleInE1ELSS_1EEEEEENS4_6LayoutISD_NS5_IJSC_NSA_ILi0EEESW_EEEEENS5_IJNS4_10UnderscoreESZ_SZ_EEEEENS4_13SM90_TMA_LOADENS4_14ComposedLayoutINS4_7SwizzleILi3ELi4ELi3EEENS4_18smem_ptr_flag_bitsILi16EEENSV_INS5_IJNSA_ILi8EEESI_EEENS5_IJSI_SC_EEEEEEEvNS4_8identityENS4_23SM90_TMA_LOAD_MULTICASTES1C_vS1D_EENS_8epilogue10collective6detail29Sm90TmaWarpSpecializedAdapterINS1H_15DefaultEpilogueISK_SL_SL_NS1G_6thread17LinearCombinationISK_Li1EffLNS1L_9ScaleType4KindE0ELNS_15FloatRoundStyleE2ESK_EENS1_15EpilogueDefaultEEEEEvvEEEEvNT_6ParamsE --------------------------
	.section	.nv.constant0._ZN7cutlass13device_kernelINS_4gemm6kernel13GemmUniversalIN4cute5tupleIJiiiiEEENS1_10collective13CollectiveMmaINS1_34MainloopSm90TmaGmmaWarpSpecializedILi4ENS5_IJNS4_1CILi2EEENSA_ILi1EEESC_EEENS1_35KernelTmaWarpSpecializedCooperativeEEENS5_IJNSA_ILi384EEENSA_ILi16EEENSA_ILi64EEEEEENS_6half_tENS5_IJlSC_lEEESK_SL_NS4_8TiledMMAINS4_8MMA_AtomIJNS4_4SM904GMMA25MMA_64x16x16_F32F16F16_SSILNSP_5MajorE0ELSR_0ELNSP_7ScaleInE1ELSS_1EEEEEENS4_6LayoutISD_NS5_IJSC_NSA_ILi0EEESW_EEEEENS5_IJNS4_10UnderscoreESZ_SZ_EEEEENS4_13SM90_TMA_LOADENS4_14ComposedLayoutINS4_7SwizzleILi3ELi4ELi3EEENS4_18smem_ptr_flag_bitsILi16EEENSV_INS5_IJNSA_ILi8EEESI_EEENS5_IJSI_SC_EEEEEEEvNS4_8identityENS4_23SM90_TMA_LOAD_MULTICASTES1C_vS1D_EENS_8epilogue10collective6detail29Sm90TmaWarpSpecializedAdapterINS1H_15DefaultEpilogueISK_SL_SL_NS1G_6thread17LinearCombinationISK_Li1EffLNS1L_9ScaleType4KindE0ELNS_15FloatRoundStyleE2ESK_EENS1_15EpilogueDefaultEEEEEvvEEEEvNT_6ParamsE,"a",@progbits
	.sectionflags	@""
	.align	4
.nv.constant0._ZN7cutlass13device_kernelINS_4gemm6kernel13GemmUniversalIN4cute5tupleIJiiiiEEENS1_10collective13CollectiveMmaINS1_34MainloopSm90TmaGmmaWarpSpecializedILi4ENS5_IJNS4_1CILi2EEENSA_ILi1EEESC_EEENS1_35KernelTmaWarpSpecializedCooperativeEEENS5_IJNSA_ILi384EEENSA_ILi16EEENSA_ILi64EEEEEENS_6half_tENS5_IJlSC_lEEESK_SL_NS4_8TiledMMAINS4_8MMA_AtomIJNS4_4SM904GMMA25MMA_64x16x16_F32F16F16_SSILNSP_5MajorE0ELSR_0ELNSP_7ScaleInE1ELSS_1EEEEEENS4_6LayoutISD_NS5_IJSC_NSA_ILi0EEESW_EEEEENS5_IJNS4_10UnderscoreESZ_SZ_EEEEENS4_13SM90_TMA_LOADENS4_14ComposedLayoutINS4_7SwizzleILi3ELi4ELi3EEENS4_18smem_ptr_flag_bitsILi16EEENSV_INS5_IJNSA_ILi8EEESI_EEENS5_IJSI_SC_EEEEEEEvNS4_8identityENS4_23SM90_TMA_LOAD_MULTICASTES1C_vS1D_EENS_8epilogue10collective6detail29Sm90TmaWarpSpecializedAdapterINS1H_15DefaultEpilogueISK_SL_SL_NS1G_6thread17LinearCombinationISK_Li1EffLNS1L_9ScaleType4KindE0ELNS_15FloatRoundStyleE2ESK_EENS1_15EpilogueDefaultEEEEEvvEEEEvNT_6ParamsE:
	.zero		1664


//--------------------- SYMBOLS --------------------------

	.type		.nv.reservedSmem.offset0,@object
	.size		.nv.reservedSmem.offset0,0x4
	.type		__assertfail,@function
